	.target	sm_90a

	.elftype	@"ET_EXEC"


//--------------------- .note.nv.tkinfo           --------------------------
	.section	.note.nv.tkinfo,"",@"SHT_NOTE"
	.sectionflags	@"SHF_NOTE_NV_TKINFO"
	.tkinfo
        /*0018*/ 	.word	0x00000002
        /*0030*/ 	.string	""
        /*0030*/ 	.string	"ptxas"
        /*0030*/ 	.string	"Cuda compilation tools, release 13.0, V13.0.88"
        /*0030*/ 	.string	"Build cuda_13.0.r13.0/compiler.36424714_0"
        /*0030*/ 	.string	"-arch sm_90a -m 64 "



//--------------------- .note.nv.cuinfo           --------------------------
	.section	.note.nv.cuinfo,"",@"SHT_NOTE"
	.sectionflags	@"SHF_NOTE_NV_CUINFO"
        /*0018*/ 	.short	0x0002
        /*001a*/ 	.short	0x005a
        /*001c*/ 	.short	0x0082
	.zero		2


//--------------------- .nv.info                  --------------------------
	.section	.nv.info,"",@"SHT_CUDA_INFO"
	.align	4


	//----- nvinfo : EIATTR_REGCOUNT
	.align		4
        /*0000*/ 	.byte	0x04, 0x2f
        /*0002*/ 	.short	(.L_12 - .L_11)
	.align		4
.L_11:
        /*0004*/ 	.word	index@(_ZN7cutlass13device_kernelINS_4gemm6kernel13GemmUniversalIN4cute5tupleIJiiiiEEENS1_10collective13CollectiveMmaINS1_37MainloopSm90TmaGmmaWarpSpecializedFP8ILi18ENS5_IJNS4_1CILi1EEESB_SB_EEENS1_32KernelTmaWarpSpecializedPingpongEEENS5_IJNSA_ILi64EEENSA_ILi128EEESF_EEENS_12float_e4m3_tENS5_IJlSB_lEEESI_SJ_NS4_8TiledMMAINS4_8MMA_AtomIJNS4_4SM904GMMA31MMA_64x128x32_F32E4M3E4M3_SS_TNILNSN_7ScaleInE1ELSP_1EEEEEENS4_6LayoutISC_NS5_IJNSA_ILi0EEEST_ST_EEEEENS5_IJNS4_10UnderscoreESW_SW_EEEEENS4_13SM90_TMA_LOADENS4_14ComposedLayoutINS4_7SwizzleILi2ELi4ELi3EEENS4_18smem_ptr_flag_bitsILi8EEENSS_INS5_IJNSA_ILi8EEESF_EEENS5_IJSF_SB_EEEEEEEvNS4_8identityESZ_S19_vS1A_EENS_8epilogue10collective6detail29Sm90TmaWarpSpecializedAdapterINS1D_15DefaultEpilogueISI_SJ_SJ_NS1C_6thread17LinearCombinationISI_Li1EffLNS1H_9ScaleType4KindE0ELNS_15FloatRoundStyleE2ESI_EENS1_15EpilogueDefaultEEEEEvvEEEEvNT_6ParamsE)
        /*0008*/ 	.word	0x000000a8


	//----- nvinfo : EIATTR_FRAME_SIZE
	.align		4
.L_12:
        /*000c*/ 	.byte	0x04, 0x11
        /*000e*/ 	.short	(.L_14 - .L_13)
	.align		4
.L_13:
        /*0010*/ 	.word	index@(_ZN7cutlass13device_kernelINS_4gemm6kernel13GemmUniversalIN4cute5tupleIJiiiiEEENS1_10collective13CollectiveMmaINS1_37MainloopSm90TmaGmmaWarpSpecializedFP8ILi18ENS5_IJNS4_1CILi1EEESB_SB_EEENS1_32KernelTmaWarpSpecializedPingpongEEENS5_IJNSA_ILi64EEENSA_ILi128EEESF_EEENS_12float_e4m3_tENS5_IJlSB_lEEESI_SJ_NS4_8TiledMMAINS4_8MMA_AtomIJNS4_4SM904GMMA31MMA_64x128x32_F32E4M3E4M3_SS_TNILNSN_7ScaleInE1ELSP_1EEEEEENS4_6LayoutISC_NS5_IJNSA_ILi0EEEST_ST_EEEEENS5_IJNS4_10UnderscoreESW_SW_EEEEENS4_13SM90_TMA_LOADENS4_14ComposedLayoutINS4_7SwizzleILi2ELi4ELi3EEENS4_18smem_ptr_flag_bitsILi8EEENSS_INS5_IJNSA_ILi8EEESF_EEENS5_IJSF_SB_EEEEEEEvNS4_8identityESZ_S19_vS1A_EENS_8epilogue10collective6detail29Sm90TmaWarpSpecializedAdapterINS1D_15DefaultEpilogueISI_SJ_SJ_NS1C_6thread17LinearCombinationISI_Li1EffLNS1H_9ScaleType4KindE0ELNS_15FloatRoundStyleE2ESI_EENS1_15EpilogueDefaultEEEEEvvEEEEvNT_6ParamsE)
        /*0014*/ 	.word	0x00000000


	//----- nvinfo : EIATTR_MIN_STACK_SIZE
	.align		4
.L_14:
        /*0018*/ 	.byte	0x04, 0x12
        /*001a*/ 	.short	(.L_16 - .L_15)
	.align		4
.L_15:
        /*001c*/ 	.word	index@(_ZN7cutlass13device_kernelINS_4gemm6kernel13GemmUniversalIN4cute5tupleIJiiiiEEENS1_10collective13CollectiveMmaINS1_37MainloopSm90TmaGmmaWarpSpecializedFP8ILi18ENS5_IJNS4_1CILi1EEESB_SB_EEENS1_32KernelTmaWarpSpecializedPingpongEEENS5_IJNSA_ILi64EEENSA_ILi128EEESF_EEENS_12float_e4m3_tENS5_IJlSB_lEEESI_SJ_NS4_8TiledMMAINS4_8MMA_AtomIJNS4_4SM904GMMA31MMA_64x128x32_F32E4M3E4M3_SS_TNILNSN_7ScaleInE1ELSP_1EEEEEENS4_6LayoutISC_NS5_IJNSA_ILi0EEEST_ST_EEEEENS5_IJNS4_10UnderscoreESW_SW_EEEEENS4_13SM90_TMA_LOADENS4_14ComposedLayoutINS4_7SwizzleILi2ELi4ELi3EEENS4_18smem_ptr_flag_bitsILi8EEENSS_INS5_IJNSA_ILi8EEESF_EEENS5_IJSF_SB_EEEEEEEvNS4_8identityESZ_S19_vS1A_EENS_8epilogue10collective6detail29Sm90TmaWarpSpecializedAdapterINS1D_15DefaultEpilogueISI_SJ_SJ_NS1C_6thread17LinearCombinationISI_Li1EffLNS1H_9ScaleType4KindE0ELNS_15FloatRoundStyleE2ESI_EENS1_15EpilogueDefaultEEEEEvvEEEEvNT_6ParamsE)
        /*0020*/ 	.word	0x00000000
.L_16:


//--------------------- .nv.compat                --------------------------
	.section	.nv.compat,"",@"SHT_CUDA_COMPAT_INFO"
	.align	4
        /*0000*/ 	.byte	0x02, 0x09, 0x01, 0x00, 0x02, 0x02, 0x04, 0x00, 0x02, 0x05, 0x05, 0x00, 0x03, 0x07, 0x01, 0x01
        /*0010*/ 	.byte	0x02, 0x03, 0x01, 0x00, 0x02, 0x06, 0x01, 0x00, 0x04, 0x0b, 0x08, 0x00, 0x00, 0x00, 0x00, 0x00
        /*0020*/ 	.byte	0x00, 0x00, 0x00, 0x00


//--------------------- .nv.info._ZN7cutlass13device_kernelINS_4gemm6kernel13GemmUniversalIN4cute5tupleIJiiiiEEENS1_10collective13CollectiveMmaINS1_37MainloopSm90TmaGmmaWarpSpecializedFP8ILi18ENS5_IJNS4_1CILi1EEESB_SB_EEENS1_32KernelTmaWarpSpecializedPingpongEEENS5_IJNSA_ILi64EEENSA_ILi128EEESF_EEENS_12float_e4m3_tENS5_IJlSB_lEEESI_SJ_NS4_8TiledMMAINS4_8MMA_AtomIJNS4_4SM904GMMA31MMA_64x128x32_F32E4M3E4M3_SS_TNILNSN_7ScaleInE1ELSP_1EEEEEENS4_6LayoutISC_NS5_IJNSA_ILi0EEEST_ST_EEEEENS5_IJNS4_10UnderscoreESW_SW_EEEEENS4_13SM90_TMA_LOADENS4_14ComposedLayoutINS4_7SwizzleILi2ELi4ELi3EEENS4_18smem_ptr_flag_bitsILi8EEENSS_INS5_IJNSA_ILi8EEESF_EEENS5_IJSF_SB_EEEEEEEvNS4_8identityESZ_S19_vS1A_EENS_8epilogue10collective6detail29Sm90TmaWarpSpecializedAdapterINS1D_15DefaultEpilogueISI_SJ_SJ_NS1C_6thread17LinearCombinationISI_Li1EffLNS1H_9ScaleType4KindE0ELNS_15FloatRoundStyleE2ESI_EENS1_15EpilogueDefaultEEEEEvvEEEEvNT_6ParamsE --------------------------
	.section	.nv.info._ZN7cutlass13device_kernelINS_4gemm6kernel13GemmUniversalIN4cute5tupleIJiiiiEEENS1_10collective13CollectiveMmaINS1_37MainloopSm90TmaGmmaWarpSpecializedFP8ILi18ENS5_IJNS4_1CILi1EEESB_SB_EEENS1_32KernelTmaWarpSpecializedPingpongEEENS5_IJNSA_ILi64EEENSA_ILi128EEESF_EEENS_12float_e4m3_tENS5_IJlSB_lEEESI_SJ_NS4_8TiledMMAINS4_8MMA_AtomIJNS4_4SM904GMMA31MMA_64x128x32_F32E4M3E4M3_SS_TNILNSN_7ScaleInE1ELSP_1EEEEEENS4_6LayoutISC_NS5_IJNSA_ILi0EEEST_ST_EEEEENS5_IJNS4_10UnderscoreESW_SW_EEEEENS4_13SM90_TMA_LOADENS4_14ComposedLayoutINS4_7SwizzleILi2ELi4ELi3EEENS4_18smem_ptr_flag_bitsILi8EEENSS_INS5_IJNSA_ILi8EEESF_EEENS5_IJSF_SB_EEEEEEEvNS4_8identityESZ_S19_vS1A_EENS_8epilogue10collective6detail29Sm90TmaWarpSpecializedAdapterINS1D_15DefaultEpilogueISI_SJ_SJ_NS1C_6thread17LinearCombinationISI_Li1EffLNS1H_9ScaleType4KindE0ELNS_15FloatRoundStyleE2ESI_EENS1_15EpilogueDefaultEEEEEvvEEEEvNT_6ParamsE,"",@"SHT_CUDA_INFO"
	.sectionflags	@""
	.align	4


	//----- nvinfo : EIATTR_CUDA_API_VERSION
	.align		4
        /*0000*/ 	.byte	0x04, 0x37
        /*0002*/ 	.short	(.L_18 - .L_17)
.L_17:
        /*0004*/ 	.word	0x00000082


	//----- nvinfo : EIATTR_KPARAM_INFO
	.align		4
.L_18:
        /*0008*/ 	.byte	0x04, 0x17
        /*000a*/ 	.short	(.L_20 - .L_19)
.L_19:
        /*000c*/ 	.word	0x00000000
        /*0010*/ 	.short	0x0000
        /*0012*/ 	.short	0x0070
        /*0014*/ 	.byte	0x00, 0xf0, 0x01, 0x10


	//----- nvinfo : EIATTR_SPARSE_MMA_MASK
	.align		4
.L_20:
        /*0018*/ 	.byte	0x03, 0x50
        /*001a*/ 	.short	0x0000


	//----- nvinfo : EIATTR_MAXREG_COUNT
	.align		4
        /*001c*/ 	.byte	0x03, 0x1b
        /*001e*/ 	.short	0x00a8


	//----- nvinfo : EIATTR_NUM_BARRIERS
	.align		4
        /*0020*/ 	.byte	0x02, 0x4c
        /*0022*/ 	.byte	0x01
	.zero		1


	//----- nvinfo : EIATTR_MERCURY_ISA_VERSION
	.align		4
        /*0024*/ 	.byte	0x03, 0x5f
        /*0026*/ 	.short	0x0101


	//----- nvinfo : EIATTR_INT_WARP_WIDE_INSTR_OFFSETS
	.align		4
        /*0028*/ 	.byte	0x04, 0x31
        /*002a*/ 	.short	(.L_22 - .L_21)


	//   ....[0]....
.L_21:
        /*002c*/ 	.word	0x00000610


	//   ....[1]....
        /*0030*/ 	.word	0x00000630


	//   ....[2]....
        /*0034*/ 	.word	0x000006b0


	//   ....[3]....
        /*0038*/ 	.word	0x000006c0


	//   ....[4]....
        /*003c*/ 	.word	0x000006d0


	//   ....[5]....
        /*0040*/ 	.word	0x000006f0


	//   ....[6]....
        /*0044*/ 	.word	0x00000740


	//   ....[7]....
        /*0048*/ 	.word	0x00000760


	//----- nvinfo : EIATTR_COOP_GROUP_MASK_REGIDS
	.align		4
.L_22:
        /*004c*/ 	.byte	0x04, 0x29
        /*004e*/ 	.short	(.L_24 - .L_23)


	//   ....[0]....
.L_23:
        /*0050*/ 	.word	0xffffffff


	//   ....[1]....
        /*0054*/ 	.word	0xffffffff


	//   ....[2]....
        /*0058*/ 	.word	0xffffffff


	//   ....[3]....
        /*005c*/ 	.word	0xffffffff


	//   ....[4]....
        /*0060*/ 	.word	0xffffffff


	//   ....[5]....
        /*0064*/ 	.word	0xffffffff


	//----- nvinfo : EIATTR_COOP_GROUP_INSTR_OFFSETS
	.align		4
.L_24:
        /*0068*/ 	.byte	0x04, 0x28
        /*006a*/ 	.short	(.L_26 - .L_25)


	//   ....[0]....
.L_25:
        /*006c*/ 	.word	0x00000060


	//   ....[1]....
        /*0070*/ 	.word	0x00000070


	//   ....[2]....
        /*0074*/ 	.word	0x00000130


	//   ....[3]....
        /*0078*/ 	.word	0x000004b0


	//   ....[4]....
        /*007c*/ 	.word	0x000004f0


	//   ....[5]....
        /*0080*/ 	.word	0x00000530


	//----- nvinfo : EIATTR_REG_RECONFIG
	.align		4
.L_26:
        /*0084*/ 	.byte	0x01, 0x54
	.zero		2


	//----- nvinfo : EIATTR_MBARRIER_INSTR_OFFSETS
	.align		4
        /*0088*/ 	.byte	0x04, 0x39
        /*008a*/ 	.short	(.L_28 - .L_27)


	//   ....[0]....
.L_27:
        /*008c*/ 	.word	0x00000250
        /*0090*/ 	.word	0x000000ff
        /*0094*/ 	.word	0x00000000
        /*0098*/ 	.short	0x0100
        /*009a*/ 	.byte	0x08
	.zero		1


	//   ....[1]....
        /*009c*/ 	.word	0x00000260
        /*00a0*/ 	.word	0x000000ff
        /*00a4*/ 	.word	0x00000090
        /*00a8*/ 	.short	0x0100
        /*00aa*/ 	.byte	0x08
	.zero		1


	//   ....[2]....
        /*00ac*/ 	.word	0x00000270
        /*00b0*/ 	.word	0x000000ff
        /*00b4*/ 	.word	0x00000008
        /*00b8*/ 	.short	0x0100
        /*00ba*/ 	.byte	0x08
	.zero		1


	//   ....[3]....
        /*00bc*/ 	.word	0x00000280
        /*00c0*/ 	.word	0x000000ff
        /*00c4*/ 	.word	0x00000098
        /*00c8*/ 	.short	0x0100
        /*00ca*/ 	.byte	0x08
	.zero		1


	//   ....[4]....
        /*00cc*/ 	.word	0x00000290
        /*00d0*/ 	.word	0x000000ff
        /*00d4*/ 	.word	0x00000010
        /*00d8*/ 	.short	0x0100
        /*00da*/ 	.byte	0x08
	.zero		1


	//   ....[5]....
        /*00dc*/ 	.word	0x000002a0
        /*00e0*/ 	.word	0x000000ff
        /*00e4*/ 	.word	0x000000a0
        /*00e8*/ 	.short	0x0100
        /*00ea*/ 	.byte	0x08
	.zero		1


	//   ....[6]....
        /*00ec*/ 	.word	0x000002b0
        /*00f0*/ 	.word	0x000000ff
        /*00f4*/ 	.word	0x00000018
        /*00f8*/ 	.short	0x0100
        /*00fa*/ 	.byte	0x08
	.zero		1


	//   ....[7]....
        /*00fc*/ 	.word	0x000002c0
        /*0100*/ 	.word	0x000000ff
        /*0104*/ 	.word	0x000000a8
        /*0108*/ 	.short	0x0100
        /*010a*/ 	.byte	0x08
	.zero		1


	//   ....[8]....
        /*010c*/ 	.word	0x000002d0
        /*0110*/ 	.word	0x000000ff
        /*0114*/ 	.word	0x00000020
        /*0118*/ 	.short	0x0100
        /*011a*/ 	.byte	0x08
	.zero		1


	//   ....[9]....
        /*011c*/ 	.word	0x000002e0
        /*0120*/ 	.word	0x000000ff
        /*0124*/ 	.word	0x000000b0
        /*0128*/ 	.short	0x0100
        /*012a*/ 	.byte	0x08
	.zero		1


	//   ....[10]....
        /*012c*/ 	.word	0x000002f0
        /*0130*/ 	.word	0x000000ff
        /*0134*/ 	.word	0x00000028
        /*0138*/ 	.short	0x0100
        /*013a*/ 	.byte	0x08
	.zero		1


	//   ....[11]....
        /*013c*/ 	.word	0x00000300
        /*0140*/ 	.word	0x000000ff
        /*0144*/ 	.word	0x000000b8
        /*0148*/ 	.short	0x0100
        /*014a*/ 	.byte	0x08
	.zero		1


	//   ....[12]....
        /*014c*/ 	.word	0x00000310
        /*0150*/ 	.word	0x000000ff
        /*0154*/ 	.word	0x00000030
        /*0158*/ 	.short	0x0100
        /*015a*/ 	.byte	0x08
	.zero		1


	//   ....[13]....
        /*015c*/ 	.word	0x00000320
        /*0160*/ 	.word	0x000000ff
        /*0164*/ 	.word	0x000000c0
        /*0168*/ 	.short	0x0100
        /*016a*/ 	.byte	0x08
	.zero		1


	//   ....[14]....
        /*016c*/ 	.word	0x00000330
        /*0170*/ 	.word	0x000000ff
        /*0174*/ 	.word	0x00000038
        /*0178*/ 	.short	0x0100
        /*017a*/ 	.byte	0x08
	.zero		1


	//   ....[15]....
        /*017c*/ 	.word	0x00000340
        /*0180*/ 	.word	0x000000ff
        /*0184*/ 	.word	0x000000c8
        /*0188*/ 	.short	0x0100
        /*018a*/ 	.byte	0x08
	.zero		1


	//   ....[16]....
        /*018c*/ 	.word	0x00000350
        /*0190*/ 	.word	0x000000ff
        /*0194*/ 	.word	0x00000040
        /*0198*/ 	.short	0x0100
        /*019a*/ 	.byte	0x08
	.zero		1


	//   ....[17]....
        /*019c*/ 	.word	0x00000360
        /*01a0*/ 	.word	0x000000ff
        /*01a4*/ 	.word	0x000000d0
        /*01a8*/ 	.short	0x0100
        /*01aa*/ 	.byte	0x08
	.zero		1


	//   ....[18]....
        /*01ac*/ 	.word	0x00000370
        /*01b0*/ 	.word	0x000000ff
        /*01b4*/ 	.word	0x00000048
        /*01b8*/ 	.short	0x0100
        /*01ba*/ 	.byte	0x08
	.zero		1


	//   ....[19]....
        /*01bc*/ 	.word	0x00000380
        /*01c0*/ 	.word	0x000000ff
        /*01c4*/ 	.word	0x000000d8
        /*01c8*/ 	.short	0x0100
        /*01ca*/ 	.byte	0x08
	.zero		1


	//   ....[20]....
        /*01cc*/ 	.word	0x00000390
        /*01d0*/ 	.word	0x000000ff
        /*01d4*/ 	.word	0x00000050
        /*01d8*/ 	.short	0x0100
        /*01da*/ 	.byte	0x08
	.zero		1


	//   ....[21]....
        /*01dc*/ 	.word	0x000003a0
        /*01e0*/ 	.word	0x000000ff
        /*01e4*/ 	.word	0x000000e0
        /*01e8*/ 	.short	0x0100
        /*01ea*/ 	.byte	0x08
	.zero		1


	//   ....[22]....
        /*01ec*/ 	.word	0x000003b0
        /*01f0*/ 	.word	0x000000ff
        /*01f4*/ 	.word	0x00000058
        /*01f8*/ 	.short	0x0100
        /*01fa*/ 	.byte	0x08
	.zero		1


	//   ....[23]....
        /*01fc*/ 	.word	0x000003c0
        /*0200*/ 	.word	0x000000ff
        /*0204*/ 	.word	0x000000e8
        /*0208*/ 	.short	0x0100
        /*020a*/ 	.byte	0x08
	.zero		1


	//   ....[24]....
        /*020c*/ 	.word	0x000003d0
        /*0210*/ 	.word	0x000000ff
        /*0214*/ 	.word	0x00000060
        /*0218*/ 	.short	0x0100
        /*021a*/ 	.byte	0x08
	.zero		1


	//   ....[25]....
        /*021c*/ 	.word	0x000003e0
        /*0220*/ 	.word	0x000000ff
        /*0224*/ 	.word	0x000000f0
        /*0228*/ 	.short	0x0100
        /*022a*/ 	.byte	0x08
	.zero		1


	//   ....[26]....
        /*022c*/ 	.word	0x000003f0
        /*0230*/ 	.word	0x000000ff
        /*0234*/ 	.word	0x00000068
        /*0238*/ 	.short	0x0100
        /*023a*/ 	.byte	0x08
	.zero		1


	//   ....[27]....
        /*023c*/ 	.word	0x00000400
        /*0240*/ 	.word	0x000000ff
        /*0244*/ 	.word	0x000000f8
        /*0248*/ 	.short	0x0100
        /*024a*/ 	.byte	0x08
	.zero		1


	//   ....[28]....
        /*024c*/ 	.word	0x00000410
        /*0250*/ 	.word	0x000000ff
        /*0254*/ 	.word	0x00000070
        /*0258*/ 	.short	0x0100
        /*025a*/ 	.byte	0x08
	.zero		1


	//   ....[29]....
        /*025c*/ 	.word	0x00000420
        /*0260*/ 	.word	0x000000ff
        /*0264*/ 	.word	0x00000100
        /*0268*/ 	.short	0x0100
        /*026a*/ 	.byte	0x08
	.zero		1


	//   ....[30]....
        /*026c*/ 	.word	0x00000430
        /*0270*/ 	.word	0x000000ff
        /*0274*/ 	.word	0x00000078
        /*0278*/ 	.short	0x0100
        /*027a*/ 	.byte	0x08
	.zero		1


	//   ....[31]....
        /*027c*/ 	.word	0x00000440
        /*0280*/ 	.word	0x000000ff
        /*0284*/ 	.word	0x00000108
        /*0288*/ 	.short	0x0100
        /*028a*/ 	.byte	0x08
	.zero		1


	//   ....[32]....
        /*028c*/ 	.word	0x00000450
        /*0290*/ 	.word	0x000000ff
        /*0294*/ 	.word	0x00000080
        /*0298*/ 	.short	0x0100
        /*029a*/ 	.byte	0x08
	.zero		1


	//   ....[33]....
        /*029c*/ 	.word	0x00000460
        /*02a0*/ 	.word	0x000000ff
        /*02a4*/ 	.word	0x00000110
        /*02a8*/ 	.short	0x0100
        /*02aa*/ 	.byte	0x08
	.zero		1


	//   ....[34]....
        /*02ac*/ 	.word	0x00000470
        /*02b0*/ 	.word	0x000000ff
        /*02b4*/ 	.word	0x00000088
        /*02b8*/ 	.short	0x0100
        /*02ba*/ 	.byte	0x08
	.zero		1


	//   ....[35]....
        /*02bc*/ 	.word	0x00000480
        /*02c0*/ 	.word	0x000000ff
        /*02c4*/ 	.word	0x00000118
        /*02c8*/ 	.short	0x0100
        /*02ca*/ 	.byte	0x08
	.zero		1


	//   ....[36]....
        /*02cc*/ 	.word	0x000007a0
        /*02d0*/ 	.word	0x000000ff
        /*02d4*/ 	.word	0x00000150
        /*02d8*/ 	.short	0x0100
        /*02da*/ 	.byte	0x08
	.zero		1


	//   ....[37]....
        /*02dc*/ 	.word	0x00000810
        /*02e0*/ 	.word	0x000000ff
        /*02e4*/ 	.word	0x00000158
        /*02e8*/ 	.short	0x0100
        /*02ea*/ 	.byte	0x08
	.zero		1


	//   ....[38]....
        /*02ec*/ 	.word	0x00000830
        /*02f0*/ 	.word	0x000000ff
        /*02f4*/ 	.word	0x00000130
        /*02f8*/ 	.short	0x0100
        /*02fa*/ 	.byte	0x09
	.zero		1


	//   ....[39]....
        /*02fc*/ 	.word	0x00000840
        /*0300*/ 	.word	0x000000ff
        /*0304*/ 	.word	0x00000138
        /*0308*/ 	.short	0x0100
        /*030a*/ 	.byte	0x09
	.zero		1


	//   ....[40]....
        /*030c*/ 	.word	0x00000850
        /*0310*/ 	.word	0x000000ff
        /*0314*/ 	.word	0x00000140
        /*0318*/ 	.short	0x0100
        /*031a*/ 	.byte	0x09
	.zero		1


	//   ....[41]....
        /*031c*/ 	.word	0x00000860
        /*0320*/ 	.word	0x000000ff
        /*0324*/ 	.word	0x00000148
        /*0328*/ 	.short	0x0100
        /*032a*/ 	.byte	0x09
	.zero		1


	//   ....[42]....
        /*032c*/ 	.word	0x00001610
        /*0330*/ 	.word	0x000000ff
        /*0334*/ 	.word	0xfffffff8
        /*0338*/ 	.short	0x010a
        /*033a*/ 	.byte	0x0f
	.zero		1


	//   ....[43]....
        /*033c*/ 	.word	0x00001af0
        /*0340*/ 	.word	0x000000ff
        /*0344*/ 	.word	0x00000000
        /*0348*/ 	.short	0x010a
        /*034a*/ 	.byte	0x06
	.zero		1


	//   ....[44]....
        /*034c*/ 	.word	0x00001b30
        /*0350*/ 	.word	0x000000ff
        /*0354*/ 	.word	0x00000000
        /*0358*/ 	.short	0x010a
        /*035a*/ 	.byte	0x06
	.zero		1


	//   ....[45]....
        /*035c*/ 	.word	0x00002430
        /*0360*/ 	.word	0x000000ff
        /*0364*/ 	.word	0x00000000
        /*0368*/ 	.short	0x010a
        /*036a*/ 	.byte	0x09
	.zero		1


	//   ....[46]....
        /*036c*/ 	.word	0x00002470
        /*0370*/ 	.word	0x000000ff
        /*0374*/ 	.word	0x00000000
        /*0378*/ 	.short	0x010a
        /*037a*/ 	.byte	0x09
	.zero		1


	//   ....[47]....
        /*037c*/ 	.word	0x00002ad0
        /*0380*/ 	.word	0x000000ff
        /*0384*/ 	.word	0x00000000
        /*0388*/ 	.short	0x0101
        /*038a*/ 	.byte	0x08
	.zero		1


	//   ....[48]....
        /*038c*/ 	.word	0x00003040
        /*0390*/ 	.word	0x00000011
        /*0394*/ 	.word	0x00000000
        /*0398*/ 	.short	0x0101
        /*039a*/ 	.byte	0x16
	.zero		1


	//   ....[49]....
        /*039c*/ 	.word	0x00003120
        /*03a0*/ 	.word	0x000000ff
        /*03a4*/ 	.word	0x00000000
        /*03a8*/ 	.short	0x0101
        /*03aa*/ 	.byte	0x08
	.zero		1


	//   ....[50]....
        /*03ac*/ 	.word	0x000031d0
        /*03b0*/ 	.word	0x000000ff
        /*03b4*/ 	.word	0x00000008
        /*03b8*/ 	.short	0x010a
        /*03ba*/ 	.byte	0x0f
	.zero		1


	//   ....[51]....
        /*03bc*/ 	.word	0x00007a70
        /*03c0*/ 	.word	0x00000004
        /*03c4*/ 	.word	0x00000000
        /*03c8*/ 	.short	0x0101
        /*03ca*/ 	.byte	0x16
	.zero		1


	//   ....[52]....
        /*03cc*/ 	.word	0x00008350
        /*03d0*/ 	.word	0x00000013
        /*03d4*/ 	.word	0x00000090
        /*03d8*/ 	.short	0x010a
        /*03da*/ 	.byte	0x3f
	.zero		1


	//   ....[53]....
        /*03dc*/ 	.word	0x000086c0
        /*03e0*/ 	.word	0x0000000a
        /*03e4*/ 	.word	0x00000158
        /*03e8*/ 	.short	0x0101
        /*03ea*/ 	.byte	0x3f
	.zero		1


	//   ....[54]....
        /*03ec*/ 	.word	0x00008e20
        /*03f0*/ 	.word	0x00000005
        /*03f4*/ 	.word	0x00000000
        /*03f8*/ 	.short	0x010a
        /*03fa*/ 	.byte	0x3f
	.zero		1


	//   ....[55]....
        /*03fc*/ 	.word	0x00008ea0
        /*0400*/ 	.word	0x00000007
        /*0404*/ 	.word	0x00000000
        /*0408*/ 	.short	0x010a
        /*040a*/ 	.byte	0x3f
	.zero		1


	//   ....[56]....
        /*040c*/ 	.word	0x00008f30
        /*0410*/ 	.word	0x00000006
        /*0414*/ 	.word	0x00000000
        /*0418*/ 	.short	0x010a
        /*041a*/ 	.byte	0x3f
	.zero		1


	//   ....[57]....
        /*041c*/ 	.word	0x00008fc0
        /*0420*/ 	.word	0x00000009
        /*0424*/ 	.word	0x00000000
        /*0428*/ 	.short	0x010a
        /*042a*/ 	.byte	0x3f
	.zero		1


	//   ....[58]....
        /*042c*/ 	.word	0x00009050
        /*0430*/ 	.word	0x00000006
        /*0434*/ 	.word	0x00000000
        /*0438*/ 	.short	0x010a
        /*043a*/ 	.byte	0x3f
	.zero		1


	//   ....[59]....
        /*043c*/ 	.word	0x000090e0
        /*0440*/ 	.word	0x00000009
        /*0444*/ 	.word	0x00000000
        /*0448*/ 	.short	0x010a
        /*044a*/ 	.byte	0x3f
	.zero		1


	//   ....[60]....
        /*044c*/ 	.word	0x00009170
        /*0450*/ 	.word	0x00000006
        /*0454*/ 	.word	0x00000000
        /*0458*/ 	.short	0x010a
        /*045a*/ 	.byte	0x3f
	.zero		1


	//   ....[61]....
        /*045c*/ 	.word	0x00009200
        /*0460*/ 	.word	0x00000009
        /*0464*/ 	.word	0x00000000
        /*0468*/ 	.short	0x010a
        /*046a*/ 	.byte	0x3f
	.zero		1


	//   ....[62]....
        /*046c*/ 	.word	0x00009290
        /*0470*/ 	.word	0x00000006
        /*0474*/ 	.word	0x00000000
        /*0478*/ 	.short	0x010a
        /*047a*/ 	.byte	0x3f
	.zero		1


	//   ....[63]....
        /*047c*/ 	.word	0x00009320
        /*0480*/ 	.word	0x00000009
        /*0484*/ 	.word	0x00000000
        /*0488*/ 	.short	0x010a
        /*048a*/ 	.byte	0x3f
	.zero		1


	//   ....[64]....
        /*048c*/ 	.word	0x000093b0
        /*0490*/ 	.word	0x00000006
        /*0494*/ 	.word	0x00000000
        /*0498*/ 	.short	0x010a
        /*049a*/ 	.byte	0x3f
	.zero		1


	//   ....[65]....
        /*049c*/ 	.word	0x00009440
        /*04a0*/ 	.word	0x00000009
        /*04a4*/ 	.word	0x00000000
        /*04a8*/ 	.short	0x010a
        /*04aa*/ 	.byte	0x3f
	.zero		1


	//   ....[66]....
        /*04ac*/ 	.word	0x000094d0
        /*04b0*/ 	.word	0x00000006
        /*04b4*/ 	.word	0x00000000
        /*04b8*/ 	.short	0x010a
        /*04ba*/ 	.byte	0x3f
	.zero		1


	//   ....[67]....
        /*04bc*/ 	.word	0x00009560
        /*04c0*/ 	.word	0x00000009
        /*04c4*/ 	.word	0x00000000
        /*04c8*/ 	.short	0x010a
        /*04ca*/ 	.byte	0x3f
	.zero		1


	//   ....[68]....
        /*04cc*/ 	.word	0x000095f0
        /*04d0*/ 	.word	0x00000006
        /*04d4*/ 	.word	0x00000000
        /*04d8*/ 	.short	0x010a
        /*04da*/ 	.byte	0x3f
	.zero		1


	//   ....[69]....
        /*04dc*/ 	.word	0x00009680
        /*04e0*/ 	.word	0x00000009
        /*04e4*/ 	.word	0x00000000
        /*04e8*/ 	.short	0x010a
        /*04ea*/ 	.byte	0x3f
	.zero		1


	//   ....[70]....
        /*04ec*/ 	.word	0x00009710
        /*04f0*/ 	.word	0x00000006
        /*04f4*/ 	.word	0x00000000
        /*04f8*/ 	.short	0x010a
        /*04fa*/ 	.byte	0x3f
	.zero		1


	//   ....[71]....
        /*04fc*/ 	.word	0x000097a0
        /*0500*/ 	.word	0x00000003
        /*0504*/ 	.word	0x00000000
        /*0508*/ 	.short	0x010a
        /*050a*/ 	.byte	0x3f
	.zero		1


	//   ....[72]....
        /*050c*/ 	.word	0x00009810
        /*0510*/ 	.word	0x00000011
        /*0514*/ 	.word	0xfffffff8
        /*0518*/ 	.short	0x010a
        /*051a*/ 	.byte	0x3f
	.zero		1


	//   ....[73]....
        /*051c*/ 	.word	0x00009870
        /*0520*/ 	.word	0x00000011
        /*0524*/ 	.word	0x00000000
        /*0528*/ 	.short	0x010a
        /*052a*/ 	.byte	0x3f
	.zero		1


	//   ....[74]....
        /*052c*/ 	.word	0x000098d0
        /*0530*/ 	.word	0x00000012
        /*0534*/ 	.word	0x00000000
        /*0538*/ 	.short	0x010a
        /*053a*/ 	.byte	0x3f
	.zero		1


	//   ....[75]....
        /*053c*/ 	.word	0x00009930
        /*0540*/ 	.word	0x00000011
        /*0544*/ 	.word	0x00000008
        /*0548*/ 	.short	0x010a
        /*054a*/ 	.byte	0x3f
	.zero		1


	//   ....[76]....
        /*054c*/ 	.word	0x00009a00
        /*0550*/ 	.word	0x00000013
        /*0554*/ 	.word	0x00000090
        /*0558*/ 	.short	0x010a
        /*055a*/ 	.byte	0x3f
	.zero		1


	//   ....[77]....
        /*055c*/ 	.word	0x00009ae0
        /*0560*/ 	.word	0x00000005
        /*0564*/ 	.word	0x00000000
        /*0568*/ 	.short	0x010a
        /*056a*/ 	.byte	0x3f
	.zero		1


	//   ....[78]....
        /*056c*/ 	.word	0x00009b30
        /*0570*/ 	.word	0x00000007
        /*0574*/ 	.word	0x00000000
        /*0578*/ 	.short	0x010a
        /*057a*/ 	.byte	0x3f
	.zero		1


	//   ....[79]....
        /*057c*/ 	.word	0x00009b80
        /*0580*/ 	.word	0x00000006
        /*0584*/ 	.word	0x00000000
        /*0588*/ 	.short	0x010a
        /*058a*/ 	.byte	0x3f
	.zero		1


	//   ....[80]....
        /*058c*/ 	.word	0x00009bd0
        /*0590*/ 	.word	0x00000009
        /*0594*/ 	.word	0x00000000
        /*0598*/ 	.short	0x010a
        /*059a*/ 	.byte	0x3f
	.zero		1


	//   ....[81]....
        /*059c*/ 	.word	0x00009c20
        /*05a0*/ 	.word	0x00000006
        /*05a4*/ 	.word	0x00000000
        /*05a8*/ 	.short	0x010a
        /*05aa*/ 	.byte	0x3f
	.zero		1


	//   ....[82]....
        /*05ac*/ 	.word	0x00009c70
        /*05b0*/ 	.word	0x00000009
        /*05b4*/ 	.word	0x00000000
        /*05b8*/ 	.short	0x010a
        /*05ba*/ 	.byte	0x3f
	.zero		1


	//   ....[83]....
        /*05bc*/ 	.word	0x00009cc0
        /*05c0*/ 	.word	0x00000006
        /*05c4*/ 	.word	0x00000000
        /*05c8*/ 	.short	0x010a
        /*05ca*/ 	.byte	0x3f
	.zero		1


	//   ....[84]....
        /*05cc*/ 	.word	0x00009d10
        /*05d0*/ 	.word	0x00000009
        /*05d4*/ 	.word	0x00000000
        /*05d8*/ 	.short	0x010a
        /*05da*/ 	.byte	0x3f
	.zero		1


	//   ....[85]....
        /*05dc*/ 	.word	0x00009d60
        /*05e0*/ 	.word	0x00000006
        /*05e4*/ 	.word	0x00000000
        /*05e8*/ 	.short	0x010a
        /*05ea*/ 	.byte	0x3f
	.zero		1


	//   ....[86]....
        /*05ec*/ 	.word	0x00009db0
        /*05f0*/ 	.word	0x00000009
        /*05f4*/ 	.word	0x00000000
        /*05f8*/ 	.short	0x010a
        /*05fa*/ 	.byte	0x3f
	.zero		1


	//   ....[87]....
        /*05fc*/ 	.word	0x00009e00
        /*0600*/ 	.word	0x00000006
        /*0604*/ 	.word	0x00000000
        /*0608*/ 	.short	0x010a
        /*060a*/ 	.byte	0x3f
	.zero		1


	//   ....[88]....
        /*060c*/ 	.word	0x00009e50
        /*0610*/ 	.word	0x00000009
        /*0614*/ 	.word	0x00000000
        /*0618*/ 	.short	0x010a
        /*061a*/ 	.byte	0x3f
	.zero		1


	//   ....[89]....
        /*061c*/ 	.word	0x00009ea0
        /*0620*/ 	.word	0x00000006
        /*0624*/ 	.word	0x00000000
        /*0628*/ 	.short	0x010a
        /*062a*/ 	.byte	0x3f
	.zero		1


	//   ....[90]....
        /*062c*/ 	.word	0x00009ef0
        /*0630*/ 	.word	0x00000009
        /*0634*/ 	.word	0x00000000
        /*0638*/ 	.short	0x010a
        /*063a*/ 	.byte	0x3f
	.zero		1


	//   ....[91]....
        /*063c*/ 	.word	0x00009f40
        /*0640*/ 	.word	0x00000006
        /*0644*/ 	.word	0x00000000
        /*0648*/ 	.short	0x010a
        /*064a*/ 	.byte	0x3f
	.zero		1


	//   ....[92]....
        /*064c*/ 	.word	0x00009f90
        /*0650*/ 	.word	0x00000009
        /*0654*/ 	.word	0x00000000
        /*0658*/ 	.short	0x010a
        /*065a*/ 	.byte	0x3f
	.zero		1


	//   ....[93]....
        /*065c*/ 	.word	0x00009fe0
        /*0660*/ 	.word	0x00000006
        /*0664*/ 	.word	0x00000000
        /*0668*/ 	.short	0x010a
        /*066a*/ 	.byte	0x3f
	.zero		1


	//----- nvinfo : EIATTR_NUM_MBARRIERS
	.align		4
.L_28:
        /*066c*/ 	.byte	0x03, 0x38
        /*066e*/ 	.short	0x002a


	//----- nvinfo : EIATTR_EXIT_INSTR_OFFSETS
	.align		4
        /*0670*/ 	.byte	0x04, 0x1c
        /*0672*/ 	.short	(.L_30 - .L_29)


	//   ....[0]....
.L_29:
        /*0674*/ 	.word	0x00001340


	//   ....[1]....
        /*0678*/ 	.word	0x000013a0


	//   ....[2]....
        /*067c*/ 	.word	0x00008080


	//   ....[3]....
        /*0680*/ 	.word	0x000080b0


	//   ....[4]....
        /*0684*/ 	.word	0x000097f0


	//----- nvinfo : EIATTR_MAX_THREADS
	.align		4
.L_30:
        /*0688*/ 	.byte	0x04, 0x05
        /*068a*/ 	.short	(.L_32 - .L_31)
.L_31:
        /*068c*/ 	.word	0x00000180
        /*0690*/ 	.word	0x00000001
        /*0694*/ 	.word	0x00000001


	//----- nvinfo : EIATTR_CRS_STACK_SIZE
	.align		4
.L_32:
        /*0698*/ 	.byte	0x04, 0x1e
        /*069a*/ 	.short	(.L_34 - .L_33)
.L_33:
        /*069c*/ 	.word	0x00000000


	//----- nvinfo : EIATTR_CBANK_PARAM_SIZE
	.align		4
.L_34:
        /*06a0*/ 	.byte	0x03, 0x19
        /*06a2*/ 	.short	0x0470


	//----- nvinfo : EIATTR_PARAM_CBANK
	.align		4
        /*06a4*/ 	.byte	0x04, 0x0a
        /*06a6*/ 	.short	(.L_36 - .L_35)
	.align		4
.L_35:
        /*06a8*/ 	.word	index@(.nv.constant0._ZN7cutlass13device_kernelINS_4gemm6kernel13GemmUniversalIN4cute5tupleIJiiiiEEENS1_10collective13CollectiveMmaINS1_37MainloopSm90TmaGmmaWarpSpecializedFP8ILi18ENS5_IJNS4_1CILi1EEESB_SB_EEENS1_32KernelTmaWarpSpecializedPingpongEEENS5_IJNSA_ILi64EEENSA_ILi128EEESF_EEENS_12float_e4m3_tENS5_IJlSB_lEEESI_SJ_NS4_8TiledMMAINS4_8MMA_AtomIJNS4_4SM904GMMA31MMA_64x128x32_F32E4M3E4M3_SS_TNILNSN_7ScaleInE1ELSP_1EEEEEENS4_6LayoutISC_NS5_IJNSA_ILi0EEEST_ST_EEEEENS5_IJNS4_10UnderscoreESW_SW_EEEEENS4_13SM90_TMA_LOADENS4_14ComposedLayoutINS4_7SwizzleILi2ELi4ELi3EEENS4_18smem_ptr_flag_bitsILi8EEENSS_INS5_IJNSA_ILi8EEESF_EEENS5_IJSF_SB_EEEEEEEvNS4_8identityESZ_S19_vS1A_EENS_8epilogue10collective6detail29Sm90TmaWarpSpecializedAdapterINS1D_15DefaultEpilogueISI_SJ_SJ_NS1C_6thread17LinearCombinationISI_Li1EffLNS1H_9ScaleType4KindE0ELNS_15FloatRoundStyleE2ESI_EENS1_15EpilogueDefaultEEEEEvvEEEEvNT_6ParamsE)
        /*06ac*/ 	.short	0x0210
        /*06ae*/ 	.short	0x0470


	//----- nvinfo : EIATTR_SW_WAR
	.align		4
.L_36:
        /*06b0*/ 	.byte	0x04, 0x36
        /*06b2*/ 	.short	(.L_38 - .L_37)
.L_37:
        /*06b4*/ 	.word	0x00000008
.L_38:


//--------------------- .nv.callgraph             --------------------------
	.section	.nv.callgraph,"",@"SHT_CUDA_CALLGRAPH"
	.align	4
	.sectionentsize	8
	.align		4
        /*0000*/ 	.word	0x00000000
	.align		4
        /*0004*/ 	.word	0xffffffff
	.align		4
        /*0008*/ 	.word	0x00000000
	.align		4
        /*000c*/ 	.word	0xfffffffe
	.align		4
        /*0010*/ 	.word	0x00000000
	.align		4
        /*0014*/ 	.word	0xfffffffd
	.align		4
        /*0018*/ 	.word	0x00000000
	.align		4
        /*001c*/ 	.word	0xfffffffc


//--------------------- .nv.constant4             --------------------------
	.section	.nv.constant4,"a",@progbits
	.align	8
	.align		8
.nv.constant4:
        /*0000*/ 	.dword	_ZN40_INTERNAL_2fc4cb91_4_k_cu_ee077748_252154cuda3std3__45__cpo5beginE
	.align		8
        /*0008*/ 	.dword	_ZN40_INTERNAL_2fc4cb91_4_k_cu_ee077748_252154cuda3std3__45__cpo3endE
	.align		8
        /*0010*/ 	.dword	_ZN40_INTERNAL_2fc4cb91_4_k_cu_ee077748_252154cuda3std3__45__cpo6cbeginE
	.align		8
        /*0018*/ 	.dword	_ZN40_INTERNAL_2fc4cb91_4_k_cu_ee077748_252154cuda3std3__45__cpo4cendE
	.align		8
        /*0020*/ 	.dword	_ZN40_INTERNAL_2fc4cb91_4_k_cu_ee077748_252154cuda3std3__442_GLOBAL__N__2fc4cb91_4_k_cu_ee077748_252156ignoreE
	.align		8
        /*0028*/ 	.dword	_ZN40_INTERNAL_2fc4cb91_4_k_cu_ee077748_252154cuda3std3__419piecewise_constructE
	.align		8
        /*0030*/ 	.dword	_ZN40_INTERNAL_2fc4cb91_4_k_cu_ee077748_252154cuda3std3__48in_placeE
	.align		8
        /*0038*/ 	.dword	_ZN40_INTERNAL_2fc4cb91_4_k_cu_ee077748_252154cuda3std6ranges3__45__cpo4swapE
	.align		8
        /*0040*/ 	.dword	_ZN40_INTERNAL_2fc4cb91_4_k_cu_ee077748_252154cuda3std6ranges3__45__cpo9iter_moveE
	.align		8
        /*0048*/ 	.dword	_ZN40_INTERNAL_2fc4cb91_4_k_cu_ee077748_252154cute7productE
	.align		8
        /*0050*/ 	.dword	_ZN40_INTERNAL_2fc4cb91_4_k_cu_ee077748_252154cute1_E


//--------------------- .text._ZN7cutlass13device_kernelINS_4gemm6kernel13GemmUniversalIN4cute5tupleIJiiiiEEENS1_10collective13CollectiveMmaINS1_37MainloopSm90TmaGmmaWarpSpecializedFP8ILi18ENS5_IJNS4_1CILi1EEESB_SB_EEENS1_32KernelTmaWarpSpecializedPingpongEEENS5_IJNSA_ILi64EEENSA_ILi128EEESF_EEENS_12float_e4m3_tENS5_IJlSB_lEEESI_SJ_NS4_8TiledMMAINS4_8MMA_AtomIJNS4_4SM904GMMA31MMA_64x128x32_F32E4M3E4M3_SS_TNILNSN_7ScaleInE1ELSP_1EEEEEENS4_6LayoutISC_NS5_IJNSA_ILi0EEEST_ST_EEEEENS5_IJNS4_10UnderscoreESW_SW_EEEEENS4_13SM90_TMA_LOADENS4_14ComposedLayoutINS4_7SwizzleILi2ELi4ELi3EEENS4_18smem_ptr_flag_bitsILi8EEENSS_INS5_IJNSA_ILi8EEESF_EEENS5_IJSF_SB_EEEEEEEvNS4_8identityESZ_S19_vS1A_EENS_8epilogue10collective6detail29Sm90TmaWarpSpecializedAdapterINS1D_15DefaultEpilogueISI_SJ_SJ_NS1C_6thread17LinearCombinationISI_Li1EffLNS1H_9ScaleType4KindE0ELNS_15FloatRoundStyleE2ESI_EENS1_15EpilogueDefaultEEEEEvvEEEEvNT_6ParamsE --------------------------
	.section	.text._ZN7cutlass13device_kernelINS_4gemm6kernel13GemmUniversalIN4cute5tupleIJiiiiEEENS1_10collective13CollectiveMmaINS1_37MainloopSm90TmaGmmaWarpSpecializedFP8ILi18ENS5_IJNS4_1CILi1EEESB_SB_EEENS1_32KernelTmaWarpSpecializedPingpongEEENS5_IJNSA_ILi64EEENSA_ILi128EEESF_EEENS_12float_e4m3_tENS5_IJlSB_lEEESI_SJ_NS4_8TiledMMAINS4_8MMA_AtomIJNS4_4SM904GMMA31MMA_64x128x32_F32E4M3E4M3_SS_TNILNSN_7ScaleInE1ELSP_1EEEEEENS4_6LayoutISC_NS5_IJNSA_ILi0EEEST_ST_EEEEENS5_IJNS4_10UnderscoreESW_SW_EEEEENS4_13SM90_TMA_LOADENS4_14ComposedLayoutINS4_7SwizzleILi2ELi4ELi3EEENS4_18smem_ptr_flag_bitsILi8EEENSS_INS5_IJNSA_ILi8EEESF_EEENS5_IJSF_SB_EEEEEEEvNS4_8identityESZ_S19_vS1A_EENS_8epilogue10collective6detail29Sm90TmaWarpSpecializedAdapterINS1D_15DefaultEpilogueISI_SJ_SJ_NS1C_6thread17LinearCombinationISI_Li1EffLNS1H_9ScaleType4KindE0ELNS_15FloatRoundStyleE2ESI_EENS1_15EpilogueDefaultEEEEEvvEEEEvNT_6ParamsE,"ax",@progbits
	.align	128
.text._ZN7cutlass13device_kernelINS_4gemm6kernel13GemmUniversalIN4cute5tupleIJiiiiEEENS1_10collective13CollectiveMmaINS1_37MainloopSm90TmaGmmaWarpSpecializedFP8ILi18ENS5_IJNS4_1CILi1EEESB_SB_EEENS1_32KernelTmaWarpSpecializedPingpongEEENS5_IJNSA_ILi64EEENSA_ILi128EEESF_EEENS_12float_e4m3_tENS5_IJlSB_lEEESI_SJ_NS4_8TiledMMAINS4_8MMA_AtomIJNS4_4SM904GMMA31MMA_64x128x32_F32E4M3E4M3_SS_TNILNSN_7ScaleInE1ELSP_1EEEEEENS4_6LayoutISC_NS5_IJNSA_ILi0EEEST_ST_EEEEENS5_IJNS4_10UnderscoreESW_SW_EEEEENS4_13SM90_TMA_LOADENS4_14ComposedLayoutINS4_7SwizzleILi2ELi4ELi3EEENS4_18smem_ptr_flag_bitsILi8EEENSS_INS5_IJNSA_ILi8EEESF_EEENS5_IJSF_SB_EEEEEEEvNS4_8identityESZ_S19_vS1A_EENS_8epilogue10collective6detail29Sm90TmaWarpSpecializedAdapterINS1D_15DefaultEpilogueISI_SJ_SJ_NS1C_6thread17LinearCombinationISI_Li1EffLNS1H_9ScaleType4KindE0ELNS_15FloatRoundStyleE2ESI_EENS1_15EpilogueDefaultEEEEEvvEEEEvNT_6ParamsE:
        .type           _ZN7cutlass13device_kernelINS_4gemm6kernel13GemmUniversalIN4cute5tupleIJiiiiEEENS1_10collective13CollectiveMmaINS1_37MainloopSm90TmaGmmaWarpSpecializedFP8ILi18ENS5_IJNS4_1CILi1EEESB_SB_EEENS1_32KernelTmaWarpSpecializedPingpongEEENS5_IJNSA_ILi64EEENSA_ILi128EEESF_EEENS_12float_e4m3_tENS5_IJlSB_lEEESI_SJ_NS4_8TiledMMAINS4_8MMA_AtomIJNS4_4SM904GMMA31MMA_64x128x32_F32E4M3E4M3_SS_TNILNSN_7ScaleInE1ELSP_1EEEEEENS4_6LayoutISC_NS5_IJNSA_ILi0EEEST_ST_EEEEENS5_IJNS4_10UnderscoreESW_SW_EEEEENS4_13SM90_TMA_LOADENS4_14ComposedLayoutINS4_7SwizzleILi2ELi4ELi3EEENS4_18smem_ptr_flag_bitsILi8EEENSS_INS5_IJNSA_ILi8EEESF_EEENS5_IJSF_SB_EEEEEEEvNS4_8identityESZ_S19_vS1A_EENS_8epilogue10collective6detail29Sm90TmaWarpSpecializedAdapterINS1D_15DefaultEpilogueISI_SJ_SJ_NS1C_6thread17LinearCombinationISI_Li1EffLNS1H_9ScaleType4KindE0ELNS_15FloatRoundStyleE2ESI_EENS1_15EpilogueDefaultEEEEEvvEEEEvNT_6ParamsE,@function
        .size           _ZN7cutlass13device_kernelINS_4gemm6kernel13GemmUniversalIN4cute5tupleIJiiiiEEENS1_10collective13CollectiveMmaINS1_37MainloopSm90TmaGmmaWarpSpecializedFP8ILi18ENS5_IJNS4_1CILi1EEESB_SB_EEENS1_32KernelTmaWarpSpecializedPingpongEEENS5_IJNSA_ILi64EEENSA_ILi128EEESF_EEENS_12float_e4m3_tENS5_IJlSB_lEEESI_SJ_NS4_8TiledMMAINS4_8MMA_AtomIJNS4_4SM904GMMA31MMA_64x128x32_F32E4M3E4M3_SS_TNILNSN_7ScaleInE1ELSP_1EEEEEENS4_6LayoutISC_NS5_IJNSA_ILi0EEEST_ST_EEEEENS5_IJNS4_10UnderscoreESW_SW_EEEEENS4_13SM90_TMA_LOADENS4_14ComposedLayoutINS4_7SwizzleILi2ELi4ELi3EEENS4_18smem_ptr_flag_bitsILi8EEENSS_INS5_IJNSA_ILi8EEESF_EEENS5_IJSF_SB_EEEEEEEvNS4_8identityESZ_S19_vS1A_EENS_8epilogue10collective6detail29Sm90TmaWarpSpecializedAdapterINS1D_15DefaultEpilogueISI_SJ_SJ_NS1C_6thread17LinearCombinationISI_Li1EffLNS1H_9ScaleType4KindE0ELNS_15FloatRoundStyleE2ESI_EENS1_15EpilogueDefaultEEEEEvvEEEEvNT_6ParamsE,(.L_x_233 - _ZN7cutlass13device_kernelINS_4gemm6kernel13GemmUniversalIN4cute5tupleIJiiiiEEENS1_10collective13CollectiveMmaINS1_37MainloopSm90TmaGmmaWarpSpecializedFP8ILi18ENS5_IJNS4_1CILi1EEESB_SB_EEENS1_32KernelTmaWarpSpecializedPingpongEEENS5_IJNSA_ILi64EEENSA_ILi128EEESF_EEENS_12float_e4m3_tENS5_IJlSB_lEEESI_SJ_NS4_8TiledMMAINS4_8MMA_AtomIJNS4_4SM904GMMA31MMA_64x128x32_F32E4M3E4M3_SS_TNILNSN_7ScaleInE1ELSP_1EEEEEENS4_6LayoutISC_NS5_IJNSA_ILi0EEEST_ST_EEEEENS5_IJNS4_10UnderscoreESW_SW_EEEEENS4_13SM90_TMA_LOADENS4_14ComposedLayoutINS4_7SwizzleILi2ELi4ELi3EEENS4_18smem_ptr_flag_bitsILi8EEENSS_INS5_IJNSA_ILi8EEESF_EEENS5_IJSF_SB_EEEEEEEvNS4_8identityESZ_S19_vS1A_EENS_8epilogue10collective6detail29Sm90TmaWarpSpecializedAdapterINS1D_15DefaultEpilogueISI_SJ_SJ_NS1C_6thread17LinearCombinationISI_Li1EffLNS1H_9ScaleType4KindE0ELNS_15FloatRoundStyleE2ESI_EENS1_15EpilogueDefaultEEEEEvvEEEEvNT_6ParamsE)
        .other          _ZN7cutlass13device_kernelINS_4gemm6kernel13GemmUniversalIN4cute5tupleIJiiiiEEENS1_10collective13CollectiveMmaINS1_37MainloopSm90TmaGmmaWarpSpecializedFP8ILi18ENS5_IJNS4_1CILi1EEESB_SB_EEENS1_32KernelTmaWarpSpecializedPingpongEEENS5_IJNSA_ILi64EEENSA_ILi128EEESF_EEENS_12float_e4m3_tENS5_IJlSB_lEEESI_SJ_NS4_8TiledMMAINS4_8MMA_AtomIJNS4_4SM904GMMA31MMA_64x128x32_F32E4M3E4M3_SS_TNILNSN_7ScaleInE1ELSP_1EEEEEENS4_6LayoutISC_NS5_IJNSA_ILi0EEEST_ST_EEEEENS5_IJNS4_10UnderscoreESW_SW_EEEEENS4_13SM90_TMA_LOADENS4_14ComposedLayoutINS4_7SwizzleILi2ELi4ELi3EEENS4_18smem_ptr_flag_bitsILi8EEENSS_INS5_IJNSA_ILi8EEESF_EEENS5_IJSF_SB_EEEEEEEvNS4_8identityESZ_S19_vS1A_EENS_8epilogue10collective6detail29Sm90TmaWarpSpecializedAdapterINS1D_15DefaultEpilogueISI_SJ_SJ_NS1C_6thread17LinearCombinationISI_Li1EffLNS1H_9ScaleType4KindE0ELNS_15FloatRoundStyleE2ESI_EENS1_15EpilogueDefaultEEEEEvvEEEEvNT_6ParamsE,@"STO_CUDA_ENTRY STV_DEFAULT"
_ZN7cutlass13device_kernelINS_4gemm6kernel13GemmUniversalIN4cute5tupleIJiiiiEEENS1_10collective13CollectiveMmaINS1_37MainloopSm90TmaGmmaWarpSpecializedFP8ILi18ENS5_IJNS4_1CILi1EEESB_SB_EEENS1_32KernelTmaWarpSpecializedPingpongEEENS5_IJNSA_ILi64EEENSA_ILi128EEESF_EEENS_12float_e4m3_tENS5_IJlSB_lEEESI_SJ_NS4_8TiledMMAINS4_8MMA_AtomIJNS4_4SM904GMMA31MMA_64x128x32_F32E4M3E4M3_SS_TNILNSN_7ScaleInE1ELSP_1EEEEEENS4_6LayoutISC_NS5_IJNSA_ILi0EEEST_ST_EEEEENS5_IJNS4_10UnderscoreESW_SW_EEEEENS4_13SM90_TMA_LOADENS4_14ComposedLayoutINS4_7SwizzleILi2ELi4ELi3EEENS4_18smem_ptr_flag_bitsILi8EEENSS_INS5_IJNSA_ILi8EEESF_EEENS5_IJSF_SB_EEEEEEEvNS4_8identityESZ_S19_vS1A_EENS_8epilogue10collective6detail29Sm90TmaWarpSpecializedAdapterINS1D_15DefaultEpilogueISI_SJ_SJ_NS1C_6thread17LinearCombinationISI_Li1EffLNS1H_9ScaleType4KindE0ELNS_15FloatRoundStyleE2ESI_EENS1_15EpilogueDefaultEEEEEvvEEEEvNT_6ParamsE:
[----:B------:R-:W-:Y:S01]  /*0000*/  LDC R1, c[0x0][0x28] ;  /* 0x00000a00ff017b82 */ /* 0x000fe20000000800 */
[----:B------:R-:W0:Y:S01]  /*0010*/  S2R R13, SR_TID.X ;  /* 0x00000000000d7919 */ /* 0x000e220000002100 */
[----:B------:R-:W-:Y:S01]  /*0020*/  ELECT P0, URZ, PT ;  /* 0x00000000003f782f */ /* 0x000fe20003800000 */
[----:B------:R-:W-:Y:S01]  /*0030*/  BSSY B0, `(.L_x_0) ;  /* 0x000000f000007945 */ /* 0x000fe20003800000 */
[--C-:B0-----:R-:W-:Y:S02]  /*0040*/  SHF.R.U32.HI R0, RZ, 0x5, R13.reuse ;  /* 0x00000005ff007819 */ /* 0x101fe4000001160d */
[----:B------:R-:W-:-:S03]  /*0050*/  SHF.R.U32.HI R4, RZ, 0x7, R13 ;  /* 0x00000007ff047819 */ /* 0x000fc6000001160d */
[----:B------:R-:W0:Y:S04]  /*0060*/  SHFL.IDX PT, R2, R0, RZ, 0x1f ;  /* 0x00001fff00027589 */ /* 0x000e2800000e0000 */
[----:B------:R1:W2:Y:S01]  /*0070*/  SHFL.IDX PT, R5, R4, RZ, 0x1f ;  /* 0x00001fff04057589 */ /* 0x0002a200000e0000 */
[----:B0-----:R-:W-:-:S13]  /*0080*/  ISETP.NE.OR P0, PT, R2, RZ, !P0 ;  /* 0x000000ff0200720c */ /* 0x001fda0004705670 */
[----:B-12---:R-:W-:Y:S05]  /*0090*/  @P0 BRA `(.L_x_1) ;  /* 0x0000000000200947 */ /* 0x006fea0003800000 */
[----:B------:R-:W-:Y:S02]  /*00a0*/  ULDC.64 UR4, c[0x0][0x198] ;  /* 0x0000660000047ab9 */ /* 0x000fe40000000a00 */
[----:B------:R-:W-:Y:S02]  /*00b0*/  UIADD3 UR6, UP0, UR4, 0xf0, URZ ;  /* 0x000000f004067890 */ /* 0x000fe4000ff1e03f */
[----:B------:R-:W-:Y:S02]  /*00c0*/  UIADD3 UR4, UP1, UR4, 0x1f0, URZ ;  /* 0x000001f004047890 */ /* 0x000fe4000ff3e03f */
[----:B------:R-:W-:Y:S02]  /*00d0*/  UIADD3.X UR7, URZ, UR5, URZ, UP0, !UPT ;  /* 0x000000053f077290 */ /* 0x000fe400087fe43f */
[----:B------:R-:W-:-:S07]  /*00e0*/  UIADD3.X UR5, URZ, UR5, URZ, UP1, !UPT ;  /* 0x000000053f057290 */ /* 0x000fce0008ffe43f */
[----:B------:R0:W-:Y:S02]  /*00f0*/  UTMACCTL.PF [UR6] ;  /* 0x00000000060079b9 */ /* 0x0001e40008040000 */
[----:B------:R0:W-:Y:S02]  /*0100*/  UTMACCTL.PF [UR4] ;  /* 0x00000000040079b9 */ /* 0x0001e40008040000 */
[----:B0-----:R-:W-:Y:S01]  /*0110*/  NOP ;  /* 0x0000000000007918 */ /* 0x001fe20000000000 */
.L_x_1:
[----:B------:R-:W-:Y:S05]  /*0120*/  BSYNC B0 ;  /* 0x0000000000007941 */ /* 0x000fea0003800000 */
.L_x_0:
[----:B------:R-:W0:Y:S02]  /*0130*/  SHFL.IDX PT, R3, R0, RZ, 0x1f ;  /* 0x00001fff00037589 */ /* 0x000e2400000e0000 */
[----:B0-----:R-:W-:-:S13]  /*0140*/  ISETP.NE.AND P0, PT, R3, RZ, PT ;  /* 0x000000ff0300720c */ /* 0x001fda0003f05270 */
[----:B------:R-:W-:Y:S05]  /*0150*/  @P0 BRA `(.L_x_2) ;  /* 0x0000000000d40947 */ /* 0x000fea0003800000 */
[----:B------:R-:W-:Y:S01]  /*0160*/  ELECT P0, URZ, PT ;  /* 0x00000000003f782f */ /* 0x000fe20003800000 */
[----:B------:R-:W-:-:S12]  /*0170*/  BSSY B0, `(.L_x_2) ;  /* 0x0000033000007945 */ /* 0x000fd80003800000 */
[----:B------:R-:W-:Y:S05]  /*0180*/  @!P0 BRA `(.L_x_3) ;  /* 0x0000000000c48947 */ /* 0x000fea0003800000 */
[----:B------:R-:W0:Y:S01]  /*0190*/  S2UR UR8, SR_CgaCtaId ;  /* 0x00000000000879c3 */ /* 0x000e220000008800 */
[----:B------:R-:W-:Y:S01]  /*01a0*/  UMOV UR4, 0x400 ;  /* 0x0000040000047882 */ /* 0x000fe20000000000 */
[----:B------:R-:W-:Y:S01]  /*01b0*/  UMOV UR5, 0x1 ;  /* 0x0000000100057882 */ /* 0x000fe20000000000 */
[----:B------:R-:W-:Y:S02]  /*01c0*/  UMOV UR6, 0x80 ;  /* 0x0000008000067882 */ /* 0x000fe40000000000 */
[----:B------:R-:W-:-:S04]  /*01d0*/  UIADD3 UR6, -UR6, 0x100000, URZ ;  /* 0x0010000006067890 */ /* 0x000fc8000fffe13f */
[----:B------:R-:W-:Y:S02]  /*01e0*/  USHF.L.U32 UR7, UR6, 0xb, URZ ;  /* 0x0000000b06077899 */ /* 0x000fe4000800063f */
[----:B------:R-:W-:Y:S02]  /*01f0*/  USHF.L.U32 UR6, UR6, 0x1, URZ ;  /* 0x0000000106067899 */ /* 0x000fe4000800063f */
[----:B0-----:R-:W-:Y:S02]  /*0200*/  ULEA UR8, UR8, UR4, 0x18 ;  /* 0x0000000408087291 */ /* 0x001fe4000f8ec03f */
[----:B------:R-:W-:-:S04]  /*0210*/  UIADD3 UR4, -UR5, 0x100000, URZ ;  /* 0x0010000005047890 */ /* 0x000fc8000fffe13f */
[----:B------:R-:W-:Y:S02]  /*0220*/  USHF.L.U32 UR5, UR4, 0xb, URZ ;  /* 0x0000000b04057899 */ /* 0x000fe4000800063f */
[----:B------:R-:W-:Y:S01]  /*0230*/  USHF.L.U32 UR4, UR4, 0x1, URZ ;  /* 0x0000000104047899 */ /* 0x000fe2000800063f */
[----:B------:R-:W0:Y:S11]  /*0240*/  FENCE.VIEW.ASYNC.S ;  /* 0x00000000000073c6 */ /* 0x000e360000000000 */
[----:B0-----:R0:W1:Y:S01]  /*0250*/  SYNCS.EXCH.64 URZ, [UR8], UR4 ;  /* 0x00000004083f75b2 */ /* 0x0010620008000100 */
[----:B------:R0:W2:Y:S01]  /*0260*/  SYNCS.EXCH.64 URZ, [UR8+0x90], UR6 ;  /* 0x00009006083f75b2 */ /* 0x0000a20008000100 */
[----:B------:R0:W3:Y:S01]  /*0270*/  SYNCS.EXCH.64 URZ, [UR8+0x8], UR4 ;  /* 0x00000804083f75b2 */ /* 0x0000e20008000100 */
[----:B------:R0:W4:Y:S01]  /*0280*/  SYNCS.EXCH.64 URZ, [UR8+0x98], UR6 ;  /* 0x00009806083f75b2 */ /* 0x0001220008000100 */
[----:B------:R0:W0:Y:S01]  /*0290*/  SYNCS.EXCH.64 URZ, [UR8+0x10], UR4 ;  /* 0x00001004083f75b2 */ /* 0x0000220008000100 */
        /* <DEDUP_REMOVED lines=31> */
[----:B-1234-:R-:W-:Y:S01]  /*0490*/  NOP ;  /* 0x0000000000007918 */ /* 0x01efe20000000000 */
.L_x_3:
[----:B0-----:R-:W-:Y:S05]  /*04a0*/  BSYNC B0 ;  /* 0x0000000000007941 */ /* 0x001fea0003800000 */
.L_x_2:
[----:B------:R-:W0:Y:S01]  /*04b0*/  SHFL.IDX PT, R6, R0, RZ, 0x1f ;  /* 0x00001fff00067589 */ /* 0x000e2200000e0000 */
[----:B------:R-:W-:Y:S01]  /*04c0*/  ELECT P0, URZ, PT ;  /* 0x00000000003f782f */ /* 0x000fe20003800000 */
[----:B------:R-:W-:Y:S01]  /*04d0*/  NOP ;  /* 0x0000000000007918 */ /* 0x000fe20000000000 */
[----:B------:R-:W-:Y:S01]  /*04e0*/  ELECT P1, URZ, PT ;  /* 0x00000000003f782f */ /* 0x000fe20003820000 */
[----:B------:R1:W2:Y:S01]  /*04f0*/  SHFL.IDX PT, R3, R0, RZ, 0x1f ;  /* 0x00001fff00037589 */ /* 0x0002a200000e0000 */
[----:B------:R-:W-:Y:S01]  /*0500*/  UMOV UR4, 0x20 ;  /* 0x0000002000047882 */ /* 0x000fe20000000000 */
[----:B------:R-:W-:Y:S01]  /*0510*/  UMOV UR11, 0x80 ;  /* 0x00000080000b7882 */ /* 0x000fe20000000000 */
[----:B------:R-:W-:Y:S01]  /*0520*/  NOP ;  /* 0x0000000000007918 */ /* 0x000fe20000000000 */
[----:B------:R-:W3:Y:S01]  /*0530*/  SHFL.IDX PT, R4, R4, RZ, 0x1f ;  /* 0x00001fff04047589 */ /* 0x000ee200000e0000 */
[C---:B------:R-:W-:Y:S01]  /*0540*/  VIADD R33, R5.reuse, 0xffffffff ;  /* 0xffffffff05217836 */ /* 0x040fe20000000000 */
[----:B------:R-:W-:Y:S01]  /*0550*/  ULDC.64 UR18, c[0x0][0x208] ;  /* 0x0000820000127ab9 */ /* 0x000fe20000000a00 */
[----:B------:R-:W-:-:S02]  /*0560*/  ISETP.NE.AND P3, PT, R5, RZ, PT ;  /* 0x000000ff0500720c */ /* 0x000fc40003f65270 */
[----:B-1----:R-:W-:Y:S02]  /*0570*/  SHF.R.S32.HI R0, RZ, 0x1f, R13 ;  /* 0x0000001fff007819 */ /* 0x002fe4000001140d */
[----:B------:R-:W-:Y:S02]  /*0580*/  ISETP.GE.U32.AND P2, PT, R33, 0x2, PT ;  /* 0x000000022100780c */ /* 0x000fe40003f46070 */
[----:B------:R-:W-:-:S04]  /*0590*/  LEA.HI R0, R0, R13, RZ, 0x7 ;  /* 0x0000000d00007211 */ /* 0x000fc800078f38ff */
[----:B------:R-:W-:Y:S02]  /*05a0*/  LOP3.LUT R0, R0, 0xffffff80, RZ, 0xc0, !PT ;  /* 0xffffff8000007812 */ /* 0x000fe400078ec0ff */
[----:B0-----:R-:W-:-:S03]  /*05b0*/  ISETP.NE.OR P0, PT, R6, RZ, !P0 ;  /* 0x000000ff0600720c */ /* 0x001fc60004705670 */
[----:B------:R-:W-:Y:S01]  /*05c0*/  IMAD.IADD R11, R13, 0x1, -R0 ;  /* 0x000000010d0b7824 */ /* 0x000fe200078e0a00 */
[----:B--2---:R-:W-:Y:S02]  /*05d0*/  ISETP.NE.OR P1, PT, R3, RZ, !P1 ;  /* 0x000000ff0300720c */ /* 0x004fe40004f25670 */
[----:B------:R-:W-:Y:S02]  /*05e0*/  SHF.R.S32.HI R3, RZ, 0x1f, R2 ;  /* 0x0000001fff037819 */ /* 0x000fe40000011402 */
[----:B---3--:R-:W-:Y:S02]  /*05f0*/  R2UR UR15, R4 ;  /* 0x00000000040f72ca */ /* 0x008fe400000e0000 */
[----:B------:R-:W-:-:S03]  /*0600*/  LEA.HI R3, R3, R2, RZ, 0x2 ;  /* 0x0000000203037211 */ /* 0x000fc600078f10ff */
[----:B------:R-:W-:Y:S01]  /*0610*/  VOTEU.ALL UP0, P0 ;  /* 0x00000000003f7886 */ /* 0x000fe20000000000 */
[----:B------:R-:W-:-:S03]  /*0620*/  LOP3.LUT R3, R3, 0xfffffffc, RZ, 0xc0, !PT ;  /* 0xfffffffc03037812 */ /* 0x000fc600078ec0ff */
[----:B------:R-:W-:Y:S01]  /*0630*/  VOTEU.ALL UP1, P1 ;  /* 0x00000000003f7886 */ /* 0x000fe20000820000 */
[----:B------:R-:W0:Y:S01]  /*0640*/  @!UP0 S2UR UR7, SR_CgaCtaId ;  /* 0x00000000000789c3 */ /* 0x000e220000008800 */
[----:B------:R-:W-:Y:S01]  /*0650*/  @!UP0 UMOV UR6, 0x400 ;  /* 0x0000040000068882 */ /* 0x000fe20000000000 */
[----:B------:R-:W-:-:S04]  /*0660*/  @!UP0 UIADD3 UR4, -UR4, 0x100000, URZ ;  /* 0x0010000004048890 */ /* 0x000fc8000fffe13f */
[----:B------:R-:W-:Y:S02]  /*0670*/  @!UP0 USHF.L.U32 UR5, UR4, 0xb, URZ ;  /* 0x0000000b04058899 */ /* 0x000fe4000800063f */
[----:B------:R-:W-:Y:S01]  /*0680*/  @!UP0 USHF.L.U32 UR4, UR4, 0x1, URZ ;  /* 0x0000000104048899 */ /* 0x000fe2000800063f */
[----:B------:R-:W-:Y:S01]  /*0690*/  IMAD.IADD R20, R2, 0x1, -R3 ;  /* 0x0000000102147824 */ /* 0x000fe200078e0a03 */
[----:B------:R-:W-:Y:S01]  /*06a0*/  @!UP1 UMOV UR9, 0x400 ;  /* 0x0000040000099882 */ /* 0x000fe20000000000 */
[----:B------:R-:W-:Y:S01]  /*06b0*/  VOTEU.ALL UP2, P1 ;  /* 0x00000000003f7886 */ /* 0x000fe20000840000 */
[----:B------:R-:W-:Y:S01]  /*06c0*/  VOTEU.ALL UP3, P1 ;  /* 0x00000000003f7886 */ /* 0x000fe20000860000 */
[----:B------:R-:W-:Y:S01]  /*06d0*/  VOTEU.ALL UP4, P1 ;  /* 0x00000000003f7886 */ /* 0x000fe20000880000 */
[----:B------:R-:W1:Y:S01]  /*06e0*/  @!UP1 S2UR UR10, SR_CgaCtaId ;  /* 0x00000000000a99c3 */ /* 0x000e620000008800 */
[----:B------:R-:W-:Y:S01]  /*06f0*/  VOTEU.ALL UP5, P1 ;  /* 0x00000000003f7886 */ /* 0x000fe200008a0000 */
[----:B0-----:R-:W-:-:S02]  /*0700*/  @!UP0 ULEA UR8, UR7, UR6, 0x18 ;  /* 0x0000000607088291 */ /* 0x001fc4000f8ec03f */
[----:B------:R-:W-:-:S04]  /*0710*/  @!UP1 UIADD3 UR6, -UR11, 0x100000, URZ ;  /* 0x001000000b069890 */ /* 0x000fc8000fffe13f */
[----:B------:R-:W-:Y:S02]  /*0720*/  @!UP1 USHF.L.U32 UR7, UR6, 0xb, URZ ;  /* 0x0000000b06079899 */ /* 0x000fe4000800063f */
[----:B------:R-:W-:Y:S01]  /*0730*/  @!UP1 USHF.L.U32 UR6, UR6, 0x1, URZ ;  /* 0x0000000106069899 */ /* 0x000fe2000800063f */
[----:B------:R-:W-:Y:S01]  /*0740*/  VOTEU.ALL UP0, P0 ;  /* 0x00000000003f7886 */ /* 0x000fe20000000000 */
[----:B-1----:R-:W-:Y:S01]  /*0750*/  @!UP1 ULEA UR9, UR10, UR9, 0x18 ;  /* 0x000000090a099291 */ /* 0x002fe2000f8ec03f */
[----:B------:R-:W-:Y:S02]  /*0760*/  VOTEU.ALL UP1, P0 ;  /* 0x00000000003f7886 */ /* 0x000fe40000020000 */
[----:B------:R-:W-:Y:S01]  /*0770*/  ULDC.64 UR10, c[0x0][0x598] ;  /* 0x00016600000a7ab9 */ /* 0x000fe20000000a00 */
[----:B------:R-:W-:Y:S01]  /*0780*/  ISETP.NE.AND P0, PT, R20, 0x3, PT ;  /* 0x000000031400780c */ /* 0x000fe20003f05270 */
[----:B------:R-:W0:Y:S02]  /*0790*/  FENCE.VIEW.ASYNC.S ;  /* 0x00000000000073c6 */ /* 0x000e240000000000 */
[----:B0-----:R0:W1:Y:S01]  /*07a0*/  @!UP0 SYNCS.EXCH.64 URZ, [UR8+0x150], UR4 ;  /* 0x00015004083f85b2 */ /* 0x0010620008000100 */
[----:B------:R-:W-:-:S02]  /*07b0*/  ISETP.NE.U32.AND P1, PT, RZ, UR10, PT ;  /* 0x0000000aff007c0c */ /* 0x000fc4000bf25070 */
[----:B------:R-:W-:Y:S02]  /*07c0*/  ISETP.EQ.OR P0, PT, R20, RZ, !P0 ;  /* 0x000000ff1400720c */ /* 0x000fe40004702670 */
[----:B------:R-:W-:Y:S02]  /*07d0*/  ISETP.NE.AND.EX P1, PT, RZ, UR11, PT, P1 ;  /* 0x0000000bff007c0c */ /* 0x000fe4000bf25310 */
[----:B------:R-:W-:-:S04]  /*07e0*/  ISETP.EQ.AND P0, PT, R5, RZ, P0 ;  /* 0x000000ff0500720c */ /* 0x000fc80000702270 */
[----:B------:R-:W-:-:S04]  /*07f0*/  SEL R7, RZ, 0x1, !P0 ;  /* 0x00000001ff077807 */ /* 0x000fc80004000000 */
[----:B------:R-:W-:Y:S01]  /*0800*/  SEL R7, R7, 0x2, P2 ;  /* 0x0000000207077807 */ /* 0x000fe20001000000 */
[----:B------:R0:W1:Y:S01]  /*0810*/  @!UP1 SYNCS.EXCH.64 URZ, [UR8+0x158], UR4 ;  /* 0x00015804083f95b2 */ /* 0x0000620008000100 */
[----:B------:R-:W-:Y:S01]  /*0820*/  NOP ;  /* 0x0000000000007918 */ /* 0x000fe20000000000 */
[----:B------:R0:W1:Y:S01]  /*0830*/  @!UP2 SYNCS.EXCH.64 URZ, [UR9+0x130], UR6 ;  /* 0x00013006093fa5b2 */ /* 0x0000620008000100 */
[----:B------:R0:W1:Y:S01]  /*0840*/  @!UP3 SYNCS.EXCH.64 URZ, [UR9+0x138], UR6 ;  /* 0x00013806093fb5b2 */ /* 0x0000620008000100 */
[----:B------:R0:W1:Y:S01]  /*0850*/  @!UP4 SYNCS.EXCH.64 URZ, [UR9+0x140], UR6 ;  /* 0x00014006093fc5b2 */ /* 0x0000620008000100 */
[----:B------:R0:W1:Y:S01]  /*0860*/  @!UP5 SYNCS.EXCH.64 URZ, [UR9+0x148], UR6 ;  /* 0x00014806093fd5b2 */ /* 0x0000620008000100 */
[----:B------:R-:W-:Y:S01]  /*0870*/  NOP ;  /* 0x0000000000007918 */ /* 0x000fe20000000000 */
[----:B-1----:R-:W-:Y:S06]  /*0880*/  BAR.SYNC.DEFER_BLOCKING 0x0 ;  /* 0x0000000000007b1d */ /* 0x002fec0000010000 */
[----:B0-----:R-:W-:Y:S05]  /*0890*/  @!P1 BRA `(.L_x_4) ;  /* 0x00000000001c9947 */ /* 0x001fea0003800000 */
[----:B------:R-:W0:Y:S02]  /*08a0*/  LDC.64 R2, c[0x0][0x598] ;  /* 0x00016600ff027b82 */ /* 0x000e240000000a00 */
[----:B0-----:R-:W2:Y:S02]  /*08b0*/  LDG.E.64 R2, desc[UR18][R2.64] ;  /* 0x0000001202027981 */ /* 0x001ea4000c1e1b00 */
[----:B--2---:R-:W-:-:S04]  /*08c0*/  ISETP.NE.U32.AND P0, PT, R2, RZ, PT ;  /* 0x000000ff0200720c */ /* 0x004fc80003f05070 */
[----:B------:R-:W-:-:S13]  /*08d0*/  ISETP.NE.AND.EX P0, PT, R3, RZ, PT, P0 ;  /* 0x000000ff0300720c */ /* 0x000fda0003f05300 */
[----:B------:R-:W-:Y:S05]  /*08e0*/  @!P0 BRA `(.L_x_4) ;  /* 0x0000000000088947 */ /* 0x000fea0003800000 */
[----:B------:R2:W5:Y:S01]  /*08f0*/  LD.E R10, desc[UR18][R2.64] ;  /* 0x00000012020a7980 */ /* 0x000562000c101900 */
[----:B------:R-:W-:Y:S05]  /*0900*/  BRA `(.L_x_5) ;  /* 0x0000000000207947 */ /* 0x000fea0003800000 */
.L_x_4:
[----:B------:R-:W-:Y:S02]  /*0910*/  ULDC.64 UR4, c[0x0][0x588] ;  /* 0x0001620000047ab9 */ /* 0x000fe40000000a00 */
[----:B------:R-:W-:-:S04]  /*0920*/  ISETP.NE.U32.AND P0, PT, RZ, UR4, PT ;  /* 0x00000004ff007c0c */ /* 0x000fc8000bf05070 */
[----:B------:R-:W-:-:S13]  /*0930*/  ISETP.NE.AND.EX P0, PT, RZ, UR5, PT, P0 ;  /* 0x00000005ff007c0c */ /* 0x000fda000bf05300 */
[----:B------:R-:W-:Y:S05]  /*0940*/  @!P0 BRA `(.L_x_6) ;  /* 0x00000000000c8947 */ /* 0x000fea0003800000 */
[----:B------:R-:W0:Y:S02]  /*0950*/  LDC.64 R2, c[0x0][0x588] ;  /* 0x00016200ff027b82 */ /* 0x000e240000000a00 */
[----:B0-----:R0:W5:Y:S01]  /*0960*/  LDG.E R10, desc[UR18][R2.64] ;  /* 0x00000012020a7981 */ /* 0x001162000c1e1900 */
[----:B------:R-:W-:Y:S05]  /*0970*/  BRA `(.L_x_5) ;  /* 0x0000000000047947 */ /* 0x000fea0003800000 */
.L_x_6:
[----:B------:R-:W1:Y:S02]  /*0980*/  LDC R10, c[0x0][0x580] ;  /* 0x00016000ff0a7b82 */ /* 0x000e640000000800 */
.L_x_5:
[----:B------:R-:W-:Y:S02]  /*0990*/  ULDC.64 UR4, c[0x0][0x5a0] ;  /* 0x0001680000047ab9 */ /* 0x000fe40000000a00 */
[----:B------:R-:W-:-:S04]  /*09a0*/  ISETP.NE.U32.AND P0, PT, RZ, UR4, PT ;  /* 0x00000004ff007c0c */ /* 0x000fc8000bf05070 */
[----:B------:R-:W-:-:S13]  /*09b0*/  ISETP.NE.AND.EX P0, PT, RZ, UR5, PT, P0 ;  /* 0x00000005ff007c0c */ /* 0x000fda000bf05300 */
[----:B------:R-:W-:Y:S05]  /*09c0*/  @!P0 BRA `(.L_x_7) ;  /* 0x00000000001c8947 */ /* 0x000fea0003800000 */
[----:B0-2---:R-:W0:Y:S02]  /*09d0*/  LDC.64 R2, c[0x0][0x5a0] ;  /* 0x00016800ff027b82 */ /* 0x005e240000000a00 */
[----:B0-----:R-:W2:Y:S02]  /*09e0*/  LDG.E.64 R2, desc[UR18][R2.64] ;  /* 0x0000001202027981 */ /* 0x001ea4000c1e1b00 */
[----:B--2---:R-:W-:-:S04]  /*09f0*/  ISETP.NE.U32.AND P0, PT, R2, RZ, PT ;  /* 0x000000ff0200720c */ /* 0x004fc80003f05070 */
[----:B------:R-:W-:-:S13]  /*0a00*/  ISETP.NE.AND.EX P0, PT, R3, RZ, PT, P0 ;  /* 0x000000ff0300720c */ /* 0x000fda0003f05300 */
[----:B------:R-:W-:Y:S05]  /*0a10*/  @!P0 BRA `(.L_x_7) ;  /* 0x0000000000088947 */ /* 0x000fea0003800000 */
[----:B------:R0:W5:Y:S01]  /*0a20*/  LD.E R12, desc[UR18][R2.64] ;  /* 0x00000012020c7980 */ /* 0x000162000c101900 */
[----:B------:R-:W-:Y:S05]  /*0a30*/  BRA `(.L_x_8) ;  /* 0x0000000000207947 */ /* 0x000fea0003800000 */
.L_x_7:
[----:B------:R-:W-:Y:S02]  /*0a40*/  ULDC.64 UR4, c[0x0][0x590] ;  /* 0x0001640000047ab9 */ /* 0x000fe40000000a00 */
[----:B------:R-:W-:-:S04]  /*0a50*/  ISETP.NE.U32.AND P0, PT, RZ, UR4, PT ;  /* 0x00000004ff007c0c */ /* 0x000fc8000bf05070 */
[----:B------:R-:W-:-:S13]  /*0a60*/  ISETP.NE.AND.EX P0, PT, RZ, UR5, PT, P0 ;  /* 0x00000005ff007c0c */ /* 0x000fda000bf05300 */
[----:B------:R-:W-:Y:S05]  /*0a70*/  @!P0 BRA `(.L_x_9) ;  /* 0x00000000000c8947 */ /* 0x000fea0003800000 */
[----:B0-2---:R-:W0:Y:S02]  /*0a80*/  LDC.64 R2, c[0x0][0x590] ;  /* 0x00016400ff027b82 */ /* 0x005e240000000a00 */
[----:B0-----:R4:W5:Y:S01]  /*0a90*/  LDG.E R12, desc[UR18][R2.64] ;  /* 0x00000012020c7981 */ /* 0x001962000c1e1900 */
[----:B------:R-:W-:Y:S05]  /*0aa0*/  BRA `(.L_x_8) ;  /* 0x0000000000047947 */ /* 0x000fea0003800000 */
.L_x_9:
[----:B------:R-:W3:Y:S02]  /*0ab0*/  LDC R12, c[0x0][0x584] ;  /* 0x00016100ff0c7b82 */ /* 0x000ee40000000800 */
.L_x_8:
[----:B------:R-:W1:Y:S01]  /*0ac0*/  LDC R0, c[0x0][0x65c] ;  /* 0x00019700ff007b82 */ /* 0x000e620000000800 */
[----:B------:R-:W0:Y:S01]  /*0ad0*/  S2R R21, SR_CTAID.Y ;  /* 0x0000000000157919 */ /* 0x000e220000002600 */
[----:B------:R-:W-:Y:S01]  /*0ae0*/  ULDC UR8, c[0x0][0x28c] ;  /* 0x0000a30000087ab9 */ /* 0x000fe20000000800 */
[----:B------:R-:W-:Y:S01]  /*0af0*/  ISETP.NE.AND P0, PT, R5, 0x2, PT ;  /* 0x000000020500780c */ /* 0x000fe20003f05270 */
[----:B------:R-:W-:Y:S01]  /*0b00*/  UIADD3 UR8, UR8, 0x3f, URZ ;  /* 0x0000003f08087890 */ /* 0x000fe2000fffe03f */
[----:B------:R-:W3:Y:S01]  /*0b10*/  S2R R14, SR_CTAID.X ;  /* 0x00000000000e7919 */ /* 0x000ee20000002500 */
[----:B------:R-:W-:Y:S01]  /*0b20*/  UMOV UR5, URZ ;  /* 0x0000003f00057c82 */ /* 0x000fe20008000000 */
[----:B------:R-:W-:Y:S01]  /*0b30*/  UMOV UR4, URZ ;  /* 0x0000003f00047c82 */ /* 0x000fe20008000000 */
[----:B------:R-:W-:-:S04]  /*0b40*/  USHF.R.S32.HI UR9, URZ, 0x1f, UR8 ;  /* 0x0000001f3f097899 */ /* 0x000fc80008011408 */
[----:B------:R-:W-:-:S04]  /*0b50*/  ULEA.HI UR9, UR9, UR8, URZ, 0x6 ;  /* 0x0000000809097291 */ /* 0x000fc8000f8f303f */
[----:B------:R-:W-:Y:S01]  /*0b60*/  USHF.R.S32.HI UR13, URZ, 0x6, UR9 ;  /* 0x000000063f0d7899 */ /* 0x000fe20008011409 */
[----:B-1----:R-:W-:-:S13]  /*0b70*/  ISETP.NE.AND P2, PT, R0, 0x1, PT ;  /* 0x000000010000780c */ /* 0x002fda0003f45270 */
[----:B------:R-:W3:Y:S01]  /*0b80*/  @P2 LDC R15, c[0x0][0x10] ;  /* 0x00000400ff0f2b82 */ /* 0x000ee20000000800 */
[----:B0-2-4-:R-:W-:Y:S02]  /*0b90*/  @P2 IMAD.MOV.U32 R2, RZ, RZ, R21 ;  /* 0x000000ffff022224 */ /* 0x015fe400078e0015 */
[----:B------:R-:W-:Y:S02]  /*0ba0*/  @P2 IMAD.MOV.U32 R3, RZ, RZ, RZ ;  /* 0x000000ffff032224 */ /* 0x000fe400078e00ff */
[----:B------:R-:W-:-:S03]  /*0bb0*/  @P2 IMAD.MOV.U32 R5, RZ, RZ, RZ ;  /* 0x000000ffff052224 */ /* 0x000fc600078e00ff */
[----:B------:R-:W0:Y:S01]  /*0bc0*/  @!P2 LDC R9, c[0x0][0xc] ;  /* 0x00000300ff09ab82 */ /* 0x000e220000000800 */
[----:B------:R-:W-:Y:S01]  /*0bd0*/  ULDC UR6, c[0x0][0xc] ;  /* 0x0000030000067ab9 */ /* 0x000fe20000000800 */
[----:B------:R-:W-:Y:S02]  /*0be0*/  ULDC UR7, c[0x0][0x10] ;  /* 0x0000040000077ab9 */ /* 0x000fe40000000800 */
[----:B------:R-:W-:-:S04]  /*0bf0*/  UIMAD.WIDE.U32 UR6, UR6, UR7, URZ ;  /* 0x00000007060672a5 */ /* 0x000fc8000f8e003f */
[----:B------:R-:W1:Y:S01]  /*0c00*/  LDC R8, c[0x0][0x14] ;  /* 0x00000500ff087b82 */ /* 0x000e620000000800 */
[----:B---3--:R-:W-:-:S04]  /*0c10*/  @P2 IMAD.WIDE.U32 R2, R14, R15, R2 ;  /* 0x0000000f0e022225 */ /* 0x008fc800078e0002 */
[----:B------:R-:W-:Y:S02]  /*0c20*/  IMAD.MOV.U32 R15, RZ, RZ, RZ ;  /* 0x000000ffff0f7224 */ /* 0x000fe400078e00ff */
[----:B------:R-:W-:Y:S02]  /*0c30*/  @P2 IMAD.IADD R3, R3, 0x1, R5 ;  /* 0x0000000103032824 */ /* 0x000fe400078e0205 */
[----:B0-----:R-:W-:-:S04]  /*0c40*/  @!P2 IMAD.WIDE.U32 R4, R9, R21, R14 ;  /* 0x000000150904a225 */ /* 0x001fc800078e000e */
[----:B------:R-:W-:Y:S02]  /*0c50*/  @!P2 IMAD.MOV.U32 R2, RZ, RZ, R4 ;  /* 0x000000ffff02a224 */ /* 0x000fe400078e0004 */
[----:B------:R-:W-:Y:S02]  /*0c60*/  @!P2 IMAD.MOV.U32 R3, RZ, RZ, R5 ;  /* 0x000000ffff03a224 */ /* 0x000fe400078e0005 */
[C---:B-1----:R-:W-:Y:S02]  /*0c70*/  IMAD R17, R8.reuse, UR7, RZ ;  /* 0x0000000708117c24 */ /* 0x042fe4000f8e02ff */
[----:B------:R-:W-:Y:S01]  /*0c80*/  IMAD.WIDE.U32 R8, R8, UR6, RZ ;  /* 0x0000000608087c25 */ /* 0x000fe2000f8e00ff */
[----:B------:R-:W-:-:S03]  /*0c90*/  ULDC.64 UR6, c[0x0][0x650] ;  /* 0x0001940000067ab9 */ /* 0x000fc60000000a00 */
[----:B------:R-:W-:Y:S01]  /*0ca0*/  IMAD.IADD R0, R9, 0x1, R17 ;  /* 0x0000000109007824 */ /* 0x000fe200078e0211 */
[----:B------:R-:W-:Y:S06]  /*0cb0*/  @P0 BRA `(.L_x_10) ;  /* 0x0000000000200947 */ /* 0x000fec0003800000 */
[----:B------:R-:W-:Y:S01]  /*0cc0*/  UISETP.GE.U32.AND UP0, UPT, UR13, 0x12, UPT ;  /* 0x000000120d00788c */ /* 0x000fe2000bf06070 */
[----:B------:R-:W-:Y:S01]  /*0cd0*/  IADD3 R2, P0, R2, R8, RZ ;  /* 0x0000000802027210 */ /* 0x000fe20007f1e0ff */
[----:B------:R-:W-:-:S04]  /*0ce0*/  UIMAD.WIDE.U32 UR4, UR13, 0x38e38e39, URZ ;  /* 0x38e38e390d0478a5 */ /* 0x000fc8000f8e003f */
[----:B------:R-:W-:Y:S01]  /*0cf0*/  USHF.R.U32.HI UR5, URZ, 0x2, UR5 ;  /* 0x000000023f057899 */ /* 0x000fe20008011605 */
[----:B------:R-:W-:Y:S02]  /*0d00*/  IMAD.X R3, R0, 0x1, R3, P0 ;  /* 0x0000000100037824 */ /* 0x000fe400000e0603 */
[----:B------:R-:W-:Y:S02]  /*0d10*/  UMOV UR4, URZ ;  /* 0x0000003f00047c82 */ /* 0x000fe40008000000 */
[----:B------:R-:W-:Y:S02]  /*0d20*/  @UP0 ULOP3.LUT UR4, UR5, 0x1, URZ, 0xc0, !UPT ;  /* 0x0000000105040892 */ /* 0x000fe4000f8ec03f */
[----:B------:R-:W-:-:S12]  /*0d30*/  UIMAD UR5, UR5, -0x12, UR13 ;  /* 0xffffffee050578a4 */ /* 0x000fd8000f8e020d */
.L_x_10:
[----:B------:R-:W-:Y:S01]  /*0d40*/  ISETP.GE.U32.AND P0, PT, R2, UR6, PT ;  /* 0x0000000602007c0c */ /* 0x000fe2000bf06070 */
[----:B------:R-:W-:Y:S01]  /*0d50*/  IMAD.MOV.U32 R6, RZ, RZ, -0x1 ;  /* 0xffffffffff067424 */ /* 0x000fe200078e00ff */
[----:B------:R-:W-:Y:S01]  /*0d60*/  PRMT R16, RZ, 0x7610, R16 ;  /* 0x00007610ff107816 */ /* 0x000fe20000000010 */
[----:B------:R-:W-:Y:S01]  /*0d70*/  IMAD.MOV.U32 R5, RZ, RZ, -0x1 ;  /* 0xffffffffff057424 */ /* 0x000fe200078e00ff */
[----:B------:R-:W-:Y:S01]  /*0d80*/  ISETP.GE.U32.AND.EX P0, PT, R3, UR7, PT, P0 ;  /* 0x0000000703007c0c */ /* 0x000fe2000bf06100 */
[----:B------:R-:W-:-:S12]  /*0d90*/  IMAD.MOV.U32 R4, RZ, RZ, -0x1 ;  /* 0xffffffffff047424 */ /* 0x000fd800078e00ff */
[----:B------:R-:W-:Y:S05]  /*0da0*/  @P0 BRA `(.L_x_11) ;  /* 0x00000004005c0947 */ /* 0x000fea0003800000 */
[----:B------:R-:W0:Y:S01]  /*0db0*/  LDC.64 R24, c[0x0][0x628] ;  /* 0x00018a00ff187b82 */ /* 0x000e220000000a00 */
[----:B------:R-:W-:Y:S02]  /*0dc0*/  IMAD.MOV.U32 R4, RZ, RZ, R2 ;  /* 0x000000ffff047224 */ /* 0x000fe400078e0002 */
[----:B------:R-:W-:-:S05]  /*0dd0*/  IMAD.MOV.U32 R5, RZ, RZ, R3 ;  /* 0x000000ffff057224 */ /* 0x000fca00078e0003 */
[----:B------:R-:W1:Y:S08]  /*0de0*/  LDC R6, c[0x0][0x630] ;  /* 0x00018c00ff067b82 */ /* 0x000e700000000800 */
[----:B------:R-:W2:Y:S01]  /*0df0*/  LDC.64 R26, c[0x0][0x620] ;  /* 0x00018800ff1a7b82 */ /* 0x000ea20000000a00 */
[----:B0-----:R-:W-:-:S04]  /*0e00*/  ISETP.NE.U32.AND P0, PT, R24, RZ, PT ;  /* 0x000000ff1800720c */ /* 0x001fc80003f05070 */
[----:B------:R-:W-:-:S13]  /*0e10*/  ISETP.NE.AND.EX P0, PT, R25, RZ, PT, P0 ;  /* 0x000000ff1900720c */ /* 0x000fda0003f05300 */
[----:B-12---:R-:W-:Y:S05]  /*0e20*/  @!P0 BRA `(.L_x_12) ;  /* 0x0000000000288947 */ /* 0x006fea0003800000 */
[----:B------:R-:W0:Y:S02]  /*0e30*/  LDC R19, c[0x0][0x634] ;  /* 0x00018d00ff137b82 */ /* 0x000e240000000800 */
[----:B0-----:R-:W-:-:S05]  /*0e40*/  IADD3 R19, P0, R2, R19, RZ ;  /* 0x0000001302137210 */ /* 0x001fca0007f1e0ff */
[----:B------:R-:W-:-:S04]  /*0e50*/  IMAD.X R23, RZ, RZ, R3, P0 ;  /* 0x000000ffff177224 */ /* 0x000fc800000e0603 */
[----:B------:R-:W-:-:S04]  /*0e60*/  IMAD.WIDE.U32 R4, R23, R24, RZ ;  /* 0x0000001817047225 */ /* 0x000fc800078e00ff */
[----:B------:R-:W-:-:S04]  /*0e70*/  IMAD.WIDE.U32 R16, P0, R19, R25, R4 ;  /* 0x0000001913107225 */ /* 0x000fc80007800004 */
[----:B------:R-:W-:-:S04]  /*0e80*/  IMAD.WIDE.U32 R4, R19, R24, RZ ;  /* 0x0000001813047225 */ /* 0x000fc800078e00ff */
[----:B------:R-:W-:Y:S01]  /*0e90*/  IMAD.X R19, RZ, RZ, RZ, P0 ;  /* 0x000000ffff137224 */ /* 0x000fe200000e06ff */
[----:B------:R-:W-:Y:S01]  /*0ea0*/  IADD3 RZ, P0, R5, R16, RZ ;  /* 0x0000001005ff7210 */ /* 0x000fe20007f1e0ff */
[----:B------:R-:W-:-:S04]  /*0eb0*/  IMAD.MOV.U32 R18, RZ, RZ, R17 ;  /* 0x000000ffff127224 */ /* 0x000fc800078e0011 */
[----:B------:R-:W-:-:S08]  /*0ec0*/  IMAD.WIDE.U32.X R4, R23, R25, R18, P0 ;  /* 0x0000001917047225 */ /* 0x000fd000000e0412 */
.L_x_12:
[--C-:B------:R-:W-:Y:S01]  /*0ed0*/  SHF.R.U64 R32, R4, R6, R5.reuse ;  /* 0x0000000604207219 */ /* 0x100fe20000001205 */
[----:B------:R-:W0:Y:S01]  /*0ee0*/  LDC.64 R28, c[0x0][0x640] ;  /* 0x00019000ff1c7b82 */ /* 0x000e220000000a00 */
[----:B------:R-:W-:Y:S01]  /*0ef0*/  I2FP.F32.U32 R4, R14 ;  /* 0x0000000e00047245 */ /* 0x000fe20000201000 */
[----:B------:R-:W-:Y:S01]  /*0f00*/  ULDC UR6, c[0x0][0x150] ;  /* 0x0000540000067ab9 */ /* 0x000fe20000000800 */
[----:B------:R-:W-:Y:S02]  /*0f10*/  SHF.R.U32.HI R5, RZ, R6, R5 ;  /* 0x00000006ff057219 */ /* 0x000fe40000011605 */
[----:B------:R-:W-:Y:S01]  /*0f20*/  IADD3 R17, P0, RZ, -R32, RZ ;  /* 0x80000020ff117210 */ /* 0x000fe20007f1e0ff */
[----:B------:R-:W-:Y:S01]  /*0f30*/  FMUL R6, R4, UR6 ;  /* 0x0000000604067c20 */ /* 0x000fe20008400000 */
[----:B------:R-:W-:Y:S01]  /*0f40*/  ULDC UR6, c[0x0][0x154] ;  /* 0x0000550000067ab9 */ /* 0x000fe20000000800 */
[----:B------:R-:W1:Y:S02]  /*0f50*/  LDC R18, c[0x0][0x618] ;  /* 0x00018600ff127b82 */ /* 0x000e640000000800 */
[----:B------:R-:W-:-:S02]  /*0f60*/  IMAD.X R19, RZ, RZ, ~R5, P0 ;  /* 0x000000ffff137224 */ /* 0x000fc400000e0e05 */
[----:B------:R-:W2:Y:S01]  /*0f70*/  F2I.U32.TRUNC.NTZ R6, R6 ;  /* 0x0000000600067305 */ /* 0x000ea2000020f000 */
[----:B------:R-:W-:-:S03]  /*0f80*/  IMAD.WIDE.U32 R4, R17, R26, R2 ;  /* 0x0000001a11047225 */ /* 0x000fc600078e0002 */
[----:B------:R-:W3:Y:S01]  /*0f90*/  LDC R15, c[0x0][0x144] ;  /* 0x00005100ff0f7b82 */ /* 0x000ee20000000800 */
[----:B------:R-:W-:-:S04]  /*0fa0*/  IMAD R16, R19, R26, RZ ;  /* 0x0000001a13107224 */ /* 0x000fc800078e02ff */
[----:B------:R-:W-:-:S03]  /*0fb0*/  IMAD R17, R17, R27, R16 ;  /* 0x0000001b11117224 */ /* 0x000fc600078e0210 */
[----:B------:R-:W4:Y:S01]  /*0fc0*/  LDC R22, c[0x0][0x608] ;  /* 0x00018200ff167b82 */ /* 0x000f220000000800 */
[----:B------:R-:W-:Y:S01]  /*0fd0*/  IMAD.IADD R17, R5, 0x1, R17 ;  /* 0x0000000105117824 */ /* 0x000fe200078e0211 */
[----:B0-----:R-:W-:Y:S01]  /*0fe0*/  ISETP.NE.U32.AND P0, PT, R28, RZ, PT ;  /* 0x000000ff1c00720c */ /* 0x001fe20003f05070 */
[----:B--2---:R-:W-:-:S03]  /*0ff0*/  IMAD.MOV R5, RZ, RZ, -R6 ;  /* 0x000000ffff057224 */ /* 0x004fc600078e0a06 */
[----:B------:R-:W-:Y:S02]  /*1000*/  ISETP.NE.AND.EX P0, PT, R29, RZ, PT, P0 ;  /* 0x000000ff1d00720c */ /* 0x000fe40003f05300 */
[----:B------:R-:W0:Y:S01]  /*1010*/  LDC R19, c[0x0][0x658] ;  /* 0x00019600ff137b82 */ /* 0x000e220000000800 */
[-CC-:B-1----:R-:W-:Y:S02]  /*1020*/  SHF.R.U64 R26, R4, R18.reuse, R17.reuse ;  /* 0x00000012041a7219 */ /* 0x182fe40000001211 */
[----:B------:R-:W-:Y:S02]  /*1030*/  I2FP.F32.U32 R4, R21 ;  /* 0x0000001500047245 */ /* 0x000fe40000201000 */
[----:B------:R-:W-:Y:S01]  /*1040*/  SHF.R.U32.HI R17, RZ, R18, R17 ;  /* 0x00000012ff117219 */ /* 0x000fe20000011611 */
[----:B------:R-:W-:Y:S02]  /*1050*/  IMAD.MOV.U32 R18, RZ, RZ, 0x1 ;  /* 0x00000001ff127424 */ /* 0x000fe400078e00ff */
[----:B------:R-:W1:Y:S01]  /*1060*/  LDC R24, c[0x0][0x148] ;  /* 0x00005200ff187b82 */ /* 0x000e620000000800 */
[----:B---3--:R-:W-:-:S02]  /*1070*/  IMAD R6, R15, R5, R14 ;  /* 0x000000050f067224 */ /* 0x008fc400078e020e */
[----:B------:R-:W-:Y:S01]  /*1080*/  FMUL R5, R4, UR6 ;  /* 0x0000000604057c20 */ /* 0x000fe20008400000 */
[----:B------:R-:W-:-:S04]  /*1090*/  IMAD.MOV.U32 R4, RZ, RZ, -0x1 ;  /* 0xffffffffff047424 */ /* 0x000fc800078e00ff */
[----:B------:R-:W2:Y:S01]  /*10a0*/  LDC R25, c[0x0][0x600] ;  /* 0x00018000ff197b82 */ /* 0x000ea20000000800 */
[-CC-:B----4-:R-:W-:Y:S02]  /*10b0*/  SHF.R.U64 R34, R26, R22.reuse, R17.reuse ;  /* 0x000000161a227219 */ /* 0x190fe40000001211 */
[----:B------:R-:W-:Y:S02]  /*10c0*/  SHF.R.U32.HI R14, RZ, R22, R17 ;  /* 0x00000016ff0e7219 */ /* 0x000fe40000011611 */
[----:B------:R3:W4:Y:S03]  /*10d0*/  F2I.U32.TRUNC.NTZ R22, R5 ;  /* 0x0000000500167305 */ /* 0x000726000020f000 */
[----:B------:R-:W1:Y:S01]  /*10e0*/  LDC R27, c[0x0][0x648] ;  /* 0x00019200ff1b7b82 */ /* 0x000e620000000800 */
[-C--:B0-----:R-:W-:Y:S02]  /*10f0*/  SHF.R.U64 R36, R34, R19.reuse, R14 ;  /* 0x0000001322247219 */ /* 0x081fe4000000120e */
[----:B------:R-:W-:-:S02]  /*1100*/  SHF.L.U32 R4, R4, R19, RZ ;  /* 0x0000001304047219 */ /* 0x000fc400000006ff */
[-C--:B------:R-:W-:Y:S02]  /*1110*/  SHF.R.U32.HI R14, RZ, R19.reuse, R14 ;  /* 0x00000013ff0e7219 */ /* 0x080fe4000001160e */
[----:B------:R-:W-:Y:S01]  /*1120*/  SHF.L.U32 R18, R18, R19, RZ ;  /* 0x0000001312127219 */ /* 0x000fe200000006ff */
[----:B------:R-:W0:Y:S01]  /*1130*/  LDC R31, c[0x0][0x638] ;  /* 0x00018e00ff1f7b82 */ /* 0x000e220000000800 */
[----:B------:R-:W-:Y:S01]  /*1140*/  LOP3.LUT R19, RZ, R4, RZ, 0x33, !PT ;  /* 0x00000004ff137212 */ /* 0x000fe200078e33ff */
[----:B------:R-:W-:Y:S02]  /*1150*/  IMAD.MOV.U32 R4, RZ, RZ, R36 ;  /* 0x000000ffff047224 */ /* 0x000fe400078e0024 */
[----:B---3--:R-:W-:-:S04]  /*1160*/  IMAD.MOV.U32 R5, RZ, RZ, R14 ;  /* 0x000000ffff057224 */ /* 0x008fc800078e000e */
[----:B------:R-:W3:Y:S01]  /*1170*/  LDC R30, c[0x0][0x610] ;  /* 0x00018400ff1e7b82 */ /* 0x000ee20000000800 */
[----:B----4-:R-:W-:Y:S05]  /*1180*/  @!P0 BRA `(.L_x_13) ;  /* 0x0000000000288947 */ /* 0x010fea0003800000 */
[----:B------:R-:W4:Y:S02]  /*1190*/  LDC R17, c[0x0][0x64c] ;  /* 0x00019300ff117b82 */ /* 0x000f240000000800 */
[----:B----4-:R-:W-:-:S05]  /*11a0*/  IADD3 R17, P0, R36, R17, RZ ;  /* 0x0000001124117210 */ /* 0x010fca0007f1e0ff */
        /* <DEDUP_REMOVED lines=8> */
.L_x_13:
[----:B-1----:R-:W-:Y:S01]  /*1230*/  SHF.R.U64 R4, R4, R27, R5 ;  /* 0x0000001b04047219 */ /* 0x002fe20000001205 */
[----:B--2---:R-:W-:Y:S01]  /*1240*/  VIADD R5, R25, 0xffffffff ;  /* 0xffffffff19057836 */ /* 0x004fe20000000000 */
[----:B------:R-:W-:Y:S01]  /*1250*/  LOP3.LUT R19, R34, R19, RZ, 0xc0, !PT ;  /* 0x0000001322137212 */ /* 0x000fe200078ec0ff */
[----:B------:R-:W-:Y:S02]  /*1260*/  IMAD.MOV R22, RZ, RZ, -R22 ;  /* 0x000000ffff167224 */ /* 0x000fe400078e0a16 */
[----:B------:R-:W-:Y:S01]  /*1270*/  IMAD.MOV R14, RZ, RZ, -R4 ;  /* 0x000000ffff0e7224 */ /* 0x000fe200078e0a04 */
[----:B------:R-:W-:Y:S01]  /*1280*/  LOP3.LUT R5, R26, R5, RZ, 0xc0, !PT ;  /* 0x000000051a057212 */ /* 0x000fe200078ec0ff */
[----:B------:R-:W-:Y:S02]  /*1290*/  IMAD R19, R18, R4, R19 ;  /* 0x0000000412137224 */ /* 0x000fe400078e0213 */
[----:B------:R-:W-:Y:S02]  /*12a0*/  @P2 IMAD R6, R24, R22, R21 ;  /* 0x0000001618062224 */ /* 0x000fe400078e0215 */
[----:B0-----:R-:W-:-:S02]  /*12b0*/  IMAD R4, R14, R31, R36 ;  /* 0x0000001f0e047224 */ /* 0x001fc400078e0224 */
[----:B---3--:R-:W-:Y:S02]  /*12c0*/  IMAD R6, R19, R30, R6 ;  /* 0x0000001e13067224 */ /* 0x008fe400078e0206 */
[----:B------:R-:W-:Y:S02]  /*12d0*/  IMAD R15, R4, R25, R5 ;  /* 0x00000019040f7224 */ /* 0x000fe400078e0205 */
[----:B------:R-:W-:Y:S02]  /*12e0*/  IMAD.MOV.U32 R16, RZ, RZ, 0x1 ;  /* 0x00000001ff107424 */ /* 0x000fe400078e00ff */
[----:B------:R-:W-:Y:S01]  /*12f0*/  IMAD.MOV.U32 R4, RZ, RZ, R32 ;  /* 0x000000ffff047224 */ /* 0x000fe200078e0020 */
[----:B------:R-:W-:Y:S02]  /*1300*/  SEL R5, R15, R6, !P2 ;  /* 0x000000060f057207 */ /* 0x000fe40005000000 */
[----:B------:R-:W-:-:S07]  /*1310*/  SEL R6, R6, R15, !P2 ;  /* 0x0000000f06067207 */ /* 0x000fce0005000000 */
.L_x_11:
[----:B------:R-:W-:Y:S05]  /*1320*/  @!P3 BRA `(.L_x_14) ;  /* 0x0000006c0058b947 */ /* 0x000fea0003800000 */
[----:B------:R-:W-:-:S13]  /*1330*/  ISETP.GT.U32.AND P0, PT, R33, 0x1, PT ;  /* 0x000000012100780c */ /* 0x000fda0003f04070 */
[----:B------:R-:W-:Y:S05]  /*1340*/  @P0 EXIT ;  /* 0x000000000000094d */ /* 0x000fea0003800000 */
.L_x_15:
[----:B------:R-:W-:-:S08]  /*1350*/  NOP ;  /* 0x0000000000007918 */ /* 0x000fd00000000000 */
[----:B------:R-:W0:Y:S02]  /*1360*/  USETMAXREG.TRY_ALLOC.CTAPOOL UP0, 0xe8 ;  /* 0x000000e8000079c8 */ /* 0x000e240008000600 */
[----:B0-----:R-:W-:-:S13]  /*1370*/  PLOP3.LUT P0, PT, PT, PT, UP0, 0x80, 0x0 ;  /* 0x000000000000781c */ /* 0x001fda0003f0f008 */
[----:B------:R-:W-:Y:S05]  /*1380*/  @!P0 BRA `(.L_x_15) ;  /* 0xfffffffc00f08947 */ /* 0x000fea000383ffff */
[----:B------:R-:W-:-:S13]  /*1390*/  LOP3.LUT P0, RZ, R16, 0xff, RZ, 0xc0, !PT ;  /* 0x000000ff10ff7812 */ /* 0x000fda000780c0ff */
[----:B------:R-:W-:Y:S05]  /*13a0*/  @!P0 EXIT ;  /* 0x000000000000894d */ /* 0x000fea0003800000 */
[----:B------:R-:W0:Y:S01]  /*13b0*/  S2UR UR6, SR_CgaCtaId ;  /* 0x00000000000679c3 */ /* 0x000e220000008800 */
[----:B------:R-:W-:Y:S01]  /*13c0*/  SHF.R.S32.HI R14, RZ, 0x1f, R11 ;  /* 0x0000001fff0e7819 */ /* 0x000fe2000001140b */
[----:B------:R-:W-:Y:S01]  /*13d0*/  UIADD3 UR7, UR15, -0x1, URZ ;  /* 0xffffffff0f077890 */ /* 0x000fe2000fffe03f */
[----:B------:R-:W-:Y:S01]  /*13e0*/  LOP3.LUT R146, R7, 0x1, RZ, 0xfc, !PT ;  /* 0x0000000107927812 */ /* 0x000fe200078efcff */
[----:B------:R-:W-:Y:S01]  /*13f0*/  UMOV UR12, 0x400 ;  /* 0x00000400000c7882 */ /* 0x000fe20000000000 */
[CC--:B------:R-:W-:Y:S01]  /*1400*/  LEA.HI R13, R14.reuse, R11.reuse, RZ, 0x2 ;  /* 0x0000000b0e0d7211 */ /* 0x0c0fe200078f10ff */
[----:B------:R-:W-:Y:S01]  /*1410*/  UISETP.LT.AND UP0, UPT, UR13, 0x1, UPT ;  /* 0x000000010d00788c */ /* 0x000fe2000bf01270 */
[----:B------:R-:W-:Y:S01]  /*1420*/  LEA.HI R17, R14, R11, RZ, 0x5 ;  /* 0x0000000b0e117211 */ /* 0x000fe200078f28ff */
[----:B------:R-:W-:Y:S01]  /*1430*/  USHF.L.U32 UR21, UR13, 0x1, URZ ;  /* 0x000000010d157899 */ /* 0x000fe2000800063f */
[--C-:B------:R-:W-:Y:S01]  /*1440*/  SHF.R.S32.HI R15, RZ, 0x2, R13.reuse ;  /* 0x00000002ff0f7819 */ /* 0x100fe2000001140d */
[----:B------:R-:W-:Y:S01]  /*1450*/  USEL UR14, UR13, 0x1, UP0 ;  /* 0x000000010d0e7887 */ /* 0x000fe20008000000 */
[----:B------:R-:W-:Y:S01]  /*1460*/  SHF.R.S32.HI R16, RZ, 0x1f, R13 ;  /* 0x0000001fff107819 */ /* 0x000fe2000001140d */
[----:B------:R-:W-:Y:S01]  /*1470*/  UISETP.NE.AND UP0, UPT, UR7, URZ, UPT ;  /* 0x0000003f0700728c */ /* 0x000fe2000bf05270 */
[----:B------:R-:W-:Y:S01]  /*1480*/  SHF.R.S32.HI R17, RZ, 0x5, R17 ;  /* 0x00000005ff117819 */ /* 0x000fe20000011411 */
[----:B------:R-:W-:Y:S01]  /*1490*/  UIADD3 UR14, -UR14, UR13, URZ ;  /* 0x0000000d0e0e7290 */ /* 0x000fe2000fffe13f */
[----:B------:R-:W-:-:S04]  /*14a0*/  LEA.HI R16, R16, R15, RZ, 0x3 ;  /* 0x0000000f10107211 */ /* 0x000fc800078f18ff */
[----:B------:R-:W-:Y:S01]  /*14b0*/  LOP3.LUT R16, R16, 0xfffffff8, RZ, 0xc0, !PT ;  /* 0xfffffff810107812 */ /* 0x000fe200078ec0ff */
[----:B0-----:R-:W-:-:S04]  /*14c0*/  ULEA UR12, UR6, UR12, 0x18 ;  /* 0x0000000c060c7291 */ /* 0x001fc8000f8ec03f */
[----:B------:R-:W-:Y:S01]  /*14d0*/  IMAD.IADD R14, R15, 0x1, -R16 ;  /* 0x000000010f0e7824 */ /* 0x000fe200078e0a10 */
[----:B------:R-:W-:Y:S01]  /*14e0*/  USHF.L.U32 UR6, UR7, 0x3, URZ ;  /* 0x0000000307067899 */ /* 0x000fe2000800063f */
[----:B------:R-:W-:Y:S01]  /*14f0*/  LOP3.LUT R16, R13, 0xfffffffc, RZ, 0xc0, !PT ;  /* 0xfffffffc0d107812 */ /* 0x000fe200078ec0ff */
[----:B------:R-:W-:Y:S01]  /*1500*/  USEL UR7, URZ, 0x1, UP0 ;  /* 0x000000013f077887 */ /* 0x000fe20008000000 */
[--C-:B------:R-:W-:Y:S01]  /*1510*/  IMAD R13, R17, -0x10, -R14.reuse ;  /* 0xfffffff0110d7824 */ /* 0x100fe200078e0a0e */
[----:B------:R-:W-:Y:S01]  /*1520*/  ULOP3.LUT UR6, UR6, 0x8, URZ, 0xc0, !UPT ;  /* 0x0000000806067892 */ /* 0x000fe2000f8ec03f */
[----:B------:R-:W-:Y:S01]  /*1530*/  SHF.R.S32.HI R15, RZ, 0x1f, R14 ;  /* 0x0000001fff0f7819 */ /* 0x000fe2000001140e */
[----:B------:R-:W-:Y:S01]  /*1540*/  UIADD3 UR22, UR12, 0x130, URZ ;  /* 0x000001300c167890 */ /* 0x000fe2000fffe03f */
[----:B------:R-:W-:Y:S01]  /*1550*/  IMAD.IADD R11, R11, 0x1, -R16 ;  /* 0x000000010b0b7824 */ /* 0x000fe200078e0a10 */
[----:B------:R-:W-:Y:S01]  /*1560*/  ULOP3.LUT UR23, UR6, 0x8, URZ, 0x3c, !UPT ;  /* 0x0000000806177892 */ /* 0x000fe2000f8e3c3f */
[----:B------:R-:W-:Y:S01]  /*1570*/  IMAD.U32 R148, RZ, RZ, UR7 ;  /* 0x00000007ff947e24 */ /* 0x000fe2000f8e00ff */
[----:B------:R-:W-:Y:S01]  /*1580*/  ULOP3.LUT UR16, UR6, 0x18, URZ, 0x3c, !UPT ;  /* 0x0000001806107892 */ /* 0x000fe2000f8e3c3f */
[----:B------:R-:W-:Y:S01]  /*1590*/  IMAD.WIDE R14, R17, 0x10, R14 ;  /* 0x00000010110e7825 */ /* 0x000fe200078e020e */
[----:B------:R-:W-:Y:S01]  /*15a0*/  ULEA UR15, UR15, UR22, 0x3 ;  /* 0x000000160f0f7291 */ /* 0x000fe2000f8e183f */
[----:B------:R-:W-:-:S02]  /*15b0*/  ULDC UR6, c[0x0][0x284] ;  /* 0x0000a10000067ab9 */ /* 0x000fc40000000800 */
[----:B------:R-:W-:-:S09]  /*15c0*/  VIADD R13, R13, UR6 ;  /* 0x000000060d0d7c36 */ /* 0x000fd20008000000 */
.L_x_170:
[----:B------:R-:W-:Y:S01]  /*15d0*/  SHF.L.U32 R16, R148, 0x1f, RZ ;  /* 0x0000001f94107819 */ /* 0x000fe200000006ff */
[----:B------:R-:W0:Y:S01]  /*15e0*/  LDC R17, c[0x0][0x28c] ;  /* 0x0000a300ff117b82 */ /* 0x000e220000000800 */
[----:B------:R-:W-:Y:S01]  /*15f0*/  UMOV UR6, URZ ;  /* 0x0000003f00067c82 */ /* 0x000fe20008000000 */
[----:B------:R-:W-:Y:S01]  /*1600*/  UMOV UR17, UR5 ;  /* 0x0000000500117c82 */ /* 0x000fe20008000000 */
[----:B-1----:R-:W1:Y:S01]  /*1610*/  SYNCS.PHASECHK.TRANS64.TRYWAIT P0, [UR15+-0x8], R16 ;  /* 0xfffff810ff0075a7 */ /* 0x002e62000800014f */
[----:B0-----:R-:W-:Y:S01]  /*1620*/  ISETP.GE.AND P1, PT, R17, 0x1, PT ;  /* 0x000000011100780c */ /* 0x001fe20003f26270 */
[----:B-1-34-:R-:W-:-:S12]  /*1630*/  @!P0 BRA `(.L_x_16) ;  /* 0x0000008000708947 */ /* 0x01afd80003800000 */
.L_x_206:
[----:B------:R-:W-:Y:S01]  /*1640*/  UMOV UR7, URZ ;  /* 0x0000003f00077c82 */ /* 0x000fe20008000000 */
[----:B------:R-:W-:Y:S01]  /*1650*/  UMOV UR8, URZ ;  /* 0x0000003f00087c82 */ /* 0x000fe20008000000 */
[----:B------:R-:W-:Y:S02]  /*1660*/  CS2R R22, SRZ ;  /* 0x0000000000167805 */ /* 0x000fe4000001ff00 */
[----:B------:R-:W-:Y:S02]  /*1670*/  CS2R R20, SRZ ;  /* 0x0000000000147805 */ /* 0x000fe4000001ff00 */
[----:B------:R-:W-:Y:S02]  /*1680*/  CS2R R88, SRZ ;  /* 0x0000000000587805 */ /* 0x000fe4000001ff00 */
[----:B------:R-:W-:Y:S02]  /*1690*/  CS2R R90, SRZ ;  /* 0x00000000005a7805 */ /* 0x000fe4000001ff00 */
[----:B------:R-:W-:-:S02]  /*16a0*/  CS2R R92, SRZ ;  /* 0x00000000005c7805 */ /* 0x000fc4000001ff00 */
[----:B------:R-:W-:Y:S02]  /*16b0*/  CS2R R94, SRZ ;  /* 0x00000000005e7805 */ /* 0x000fe4000001ff00 */
        /* <DEDUP_REMOVED lines=24> */
[----:B------:R-:W-:Y:S01]  /*1840*/  CS2R R144, SRZ ;  /* 0x0000000000907805 */ /* 0x000fe2000001ff00 */
[----:B------:R-:W-:Y:S01]  /*1850*/  IMAD.MOV.U32 R147, RZ, RZ, RZ ;  /* 0x000000ffff937224 */ /* 0x000fe200078e00ff */
[----:B------:R-:W-:Y:S01]  /*1860*/  CS2R R24, SRZ ;  /* 0x0000000000187805 */ /* 0x000fe2000001ff00 */
[----:B------:R-:W-:Y:S01]  /*1870*/  IMAD.MOV.U32 R149, RZ, RZ, RZ ;  /* 0x000000ffff957224 */ /* 0x000fe200078e00ff */
[----:B------:R-:W-:Y:S01]  /*1880*/  CS2R R26, SRZ ;  /* 0x00000000001a7805 */ /* 0x000fe2000001ff00 */
[----:B------:R-:W-:Y:S01]  /*1890*/  IMAD.U32 R19, RZ, RZ, UR4 ;  /* 0x00000004ff137e24 */ /* 0x000fe2000f8e00ff */
        /* <DEDUP_REMOVED lines=29> */
[----:B------:R-:W-:Y:S01]  /*1a70*/  CS2R R86, SRZ ;  /* 0x0000000000567805 */ /* 0x000fe2000001ff00 */
[----:B------:R-:W-:Y:S06]  /*1a80*/  @!P1 BRA `(.L_x_17) ;  /* 0x00000008003c9947 */ /* 0x000fec0003800000 */
[----:B------:R-:W-:-:S13]  /*1a90*/  ISETP.NE.AND P1, PT, R146, 0x3, PT ;  /* 0x000000039200780c */ /* 0x000fda0003f25270 */
[----:B------:R-:W-:Y:S05]  /*1aa0*/  @!P1 BRA `(.L_x_18) ;  /* 0x0000000000049947 */ /* 0x000fea0003800000 */
[----:B------:R-:W-:Y:S01]  /*1ab0*/  BPT.TRAP 0x1 ;  /* 0x000000040000795c */ /* 0x000fe20000300000 */
.L_x_18:
[----:B------:R-:W-:Y:S01]  /*1ac0*/  ULEA UR6, UR5, UR12, 0x3 ;  /* 0x0000000c05067291 */ /* 0x000fe2000f8e183f */
[----:B0-----:R-:W-:-:S05]  /*1ad0*/  IMAD.U32 R16, RZ, RZ, UR4 ;  /* 0x00000004ff107e24 */ /* 0x001fca000f8e00ff */
[----:B------:R-:W-:-:S04]  /*1ae0*/  SHF.L.U32 R16, R16, 0x1f, RZ ;  /* 0x0000001f10107819 */ /* 0x000fc800000006ff */
[----:B------:R0:W1:Y:S01]  /*1af0*/  SYNCS.PHASECHK.TRANS64.TRYWAIT P0, [UR6], R16 ;  /* 0x00000010ff0075a7 */ /* 0x0000620008000146 */
[----:B------:R-:W-:Y:S05]  /*1b00*/  @!P1 BRA `(.L_x_19) ;  /* 0x0000000000049947 */ /* 0x000fea0003800000 */
[----:B------:R-:W-:Y:S01]  /*1b10*/  BPT.TRAP 0x1 ;  /* 0x000000040000795c */ /* 0x000fe20000300000 */
.L_x_19:
[----:B-1----:R-:W-:Y:S05]  /*1b20*/  @P0 BRA `(.L_x_20) ;  /* 0x0000000000080947 */ /* 0x002fea0003800000 */
[----:B------:R-:W1:Y:S02]  /*1b30*/  SYNCS.PHASECHK.TRANS64.TRYWAIT P0, [UR6], R16 ;  /* 0x00000010ff0075a7 */ /* 0x000e640008000146 */
[----:B-1----:R-:W-:Y:S05]  /*1b40*/  @!P0 BRA `(.L_x_21) ;  /* 0x0000007c00448947 */ /* 0x002fea0003800000 */
.L_x_20:
[----:B------:R-:W-:Y:S01]  /*1b50*/  UIADD3 UR6, UR12, 0x200, URZ ;  /* 0x000002000c067890 */ /* 0x000fe2000fffe03f */
[----:B------:R-:W-:Y:S01]  /*1b60*/  WARPGROUP.ARRIVE ;  /* 0x00000000000079c5 */ /* 0x000fe20000000000 */
[----:B------:R-:W-:Y:S01]  /*1b70*/  UIADD3 UR7, UR12, 0x12200, URZ ;  /* 0x000122000c077890 */ /* 0x000fe2000fffe03f */
[----:B------:R-:W-:Y:S01]  /*1b80*/  CS2R R22, SRZ ;  /* 0x0000000000167805 */ /* 0x000fe2000001ff00 */
[----:B------:R-:W-:Y:S01]  /*1b90*/  USHF.R.U32.HI UR6, URZ, 0x4, UR6 ;  /* 0x000000043f067899 */ /* 0x000fe20008011606 */
[----:B------:R-:W-:Y:S01]  /*1ba0*/  CS2R R20, SRZ ;  /* 0x0000000000147805 */ /* 0x000fe2000001ff00 */
[----:B------:R-:W-:Y:S01]  /*1bb0*/  USHF.R.U32.HI UR7, URZ, 0x4, UR7 ;  /* 0x000000043f077899 */ /* 0x000fe20008011607 */
[----:B------:R-:W-:Y:S01]  /*1bc0*/  CS2R R88, SRZ ;  /* 0x0000000000587805 */ /* 0x000fe2000001ff00 */
[----:B------:R-:W-:Y:S01]  /*1bd0*/  ULOP3.LUT UR6, UR6, 0x3fff, URZ, 0xc0, !UPT ;  /* 0x00003fff06067892 */ /* 0x000fe2000f8ec03f */
[----:B------:R-:W-:Y:S01]  /*1be0*/  CS2R R90, SRZ ;  /* 0x00000000005a7805 */ /* 0x000fe2000001ff00 */
[----:B------:R-:W-:Y:S01]  /*1bf0*/  ULOP3.LUT UR7, UR7, 0x3fff, URZ, 0xc0, !UPT ;  /* 0x00003fff07077892 */ /* 0x000fe2000f8ec03f */
[----:B------:R-:W-:Y:S01]  /*1c00*/  CS2R R92, SRZ ;  /* 0x00000000005c7805 */ /* 0x000fe2000001ff00 */
[----:B------:R-:W-:Y:S01]  /*1c10*/  ULOP3.LUT UR6, UR6, 0x10000, URZ, 0xfc, !UPT ;  /* 0x0001000006067892 */ /* 0x000fe2000f8efc3f */
[----:B------:R-:W-:Y:S01]  /*1c20*/  CS2R R94, SRZ ;  /* 0x00000000005e7805 */ /* 0x000fe2000001ff00 */
[----:B------:R-:W-:Y:S01]  /*1c30*/  ULOP3.LUT UR7, UR7, 0x10000, URZ, 0xfc, !UPT ;  /* 0x0001000007077892 */ /* 0x000fe2000f8efc3f */
[----:B------:R-:W-:Y:S01]  /*1c40*/  CS2R R96, SRZ ;  /* 0x0000000000607805 */ /* 0x000fe2000001ff00 */
[----:B------:R-:W-:Y:S01]  /*1c50*/  ULEA UR8, UR5, UR6, 0x8 ;  /* 0x0000000605087291 */ /* 0x000fe2000f8e403f */
[----:B------:R-:W-:Y:S01]  /*1c60*/  CS2R R98, SRZ ;  /* 0x0000000000627805 */ /* 0x000fe2000001ff00 */
[----:B------:R-:W-:Y:S01]  /*1c70*/  ULEA UR10, UR5, UR7, 0x9 ;  /* 0x00000007050a7291 */ /* 0x000fe2000f8e483f */
[----:B------:R-:W-:Y:S01]  /*1c80*/  CS2R R100, SRZ ;  /* 0x0000000000647805 */ /* 0x000fe2000001ff00 */
[----:B------:R-:W-:Y:S01]  /*1c90*/  UMOV UR9, 0x80000020 ;  /* 0x8000002000097882 */ /* 0x000fe20000000000 */
[----:B------:R-:W-:Y:S01]  /*1ca0*/  UMOV UR11, 0x80000020 ;  /* 0x80000020000b7882 */ /* 0x000fe20000000000 */
[----:B------:R-:W-:Y:S01]  /*1cb0*/  ULDC UR7, c[0x0][0x50c] ;  /* 0x0001430000077ab9 */ /* 0x000fe20000000800 */
[----:B------:R-:W-:Y:S01]  /*1cc0*/  UMOV UR6, 0x2 ;  /* 0x0000000200067882 */ /* 0x000fe20000000000 */
[----:B------:R-:W-:Y:S01]  /*1cd0*/  UISETP.NE.AND UP0, UPT, UR7, 0x2, UPT ;  /* 0x000000020700788c */ /* 0x000fe2000bf05270 */
[----:B------:R-:W-:-:S02]  /*1ce0*/  CS2R R102, SRZ ;  /* 0x0000000000667805 */ /* 0x000fc4000001ff00 */
[----:B------:R-:W-:Y:S01]  /*1cf0*/  CS2R R104, SRZ ;  /* 0x0000000000687805 */ /* 0x000fe2000001ff00 */
[----:B------:R-:W-:Y:S01]  /*1d00*/  QGMMA.64x128x32.F32.E4M3.E4M3 R24, gdesc[UR8], RZ, !UPT ;  /* 0x01e00000081879f3 */ /* 0x000fe2000c7008ff */
[----:B------:R-:W-:Y:S01]  /*1d10*/  USEL UR7, URZ, 0x1, UP0 ;  /* 0x000000013f077887 */ /* 0x000fe20008000000 */
[----:B------:R-:W-:Y:S01]  /*1d20*/  CS2R R106, SRZ ;  /* 0x00000000006a7805 */ /* 0x000fe2000001ff00 */
[----:B------:R-:W-:Y:S01]  /*1d30*/  UIADD3 UR8, UR8, 0x2, URZ ;  /* 0x0000000208087890 */ /* 0x000fe2000fffe03f */
[----:B------:R-:W-:Y:S01]  /*1d40*/  CS2R R108, SRZ ;  /* 0x00000000006c7805 */ /* 0x000fe2000001ff00 */
[----:B------:R-:W-:Y:S01]  /*1d50*/  UIADD3 UR10, UR10, 0x2, URZ ;  /* 0x000000020a0a7890 */ /* 0x000fe2000fffe03f */
[----:B------:R-:W-:Y:S02]  /*1d60*/  CS2R R110, SRZ ;  /* 0x00000000006e7805 */ /* 0x000fe4000001ff00 */
[----:B------:R-:W-:Y:S01]  /*1d70*/  ISETP.NE.AND P0, PT, RZ, UR7, PT ;  /* 0x00000007ff007c0c */ /* 0x000fe2000bf05270 */
[----:B------:R-:W-:Y:S01]  /*1d80*/  UMOV UR9, 0x80000020 ;  /* 0x8000002000097882 */ /* 0x000fe20000000000 */
[----:B------:R-:W-:Y:S01]  /*1d90*/  UMOV UR11, 0x80000020 ;  /* 0x80000020000b7882 */ /* 0x000fe20000000000 */
        /* <DEDUP_REMOVED lines=17> */
[----:B------:R-:W-:Y:S02]  /*1eb0*/  IMAD.MOV.U32 R147, RZ, RZ, RZ ;  /* 0x000000ffff937224 */ /* 0x000fe400078e00ff */
[----:B------:R-:W-:Y:S01]  /*1ec0*/  IMAD.MOV.U32 R149, RZ, RZ, RZ ;  /* 0x000000ffff957224 */ /* 0x000fe200078e00ff */
[----:B------:R-:W-:Y:S01]  /*1ed0*/  QGMMA.64x128x32.F32.E4M3.E4M3 R24, gdesc[UR8], R24, gsb0 ;  /* 0x01e00000081879f3 */ /* 0x000fe20008000818 */
[----:B------:R-:W-:Y:S05]  /*1ee0*/  @!P0 BRA `(.L_x_22) ;  /* 0x0000000400088947 */ /* 0x000fea0003800000 */
[----:B------:R-:W-:Y:S02]  /*1ef0*/  WARPGROUP.DEPBAR.LE gsb0, 0x0 ;  /* 0x00008000000079c5 */ /* 0x000fe40000010000 */
[----:B------:R-:W-:-:S01]  /*1f00*/  FADD R149, RZ, R24 ;  /* 0x00000018ff957221 */ /* 0x000fc20000000000 */
[----:B------:R-:W-:Y:S01]  /*1f10*/  FADD R144, RZ, R25 ;  /* 0x00000019ff907221 */ /* 0x000fe20000000000 */
        /* <DEDUP_REMOVED lines=62> */
[----:B------:R-:W-:-:S06]  /*2300*/  UMOV UR6, URZ ;  /* 0x0000003f00067c82 */ /* 0x000fcc0008000000 */
.L_x_22:
[----:B------:R-:W-:-:S04]  /*2310*/  UIADD3 UR17, UR5, 0x1, URZ ;  /* 0x0000000105117890 */ /* 0x000fc8000fffe03f */
[----:B------:R-:W-:-:S04]  /*2320*/  UISETP.NE.AND UP0, UPT, UR17, 0x12, UPT ;  /* 0x000000121100788c */ /* 0x000fc8000bf05270 */
[----:B------:R-:W-:Y:S02]  /*2330*/  USEL UR8, URZ, 0x1, UP0 ;  /* 0x000000013f087887 */ /* 0x000fe40008000000 */
[----:B------:R-:W-:Y:S02]  /*2340*/  USEL UR17, UR17, URZ, UP0 ;  /* 0x0000003f11117287 */ /* 0x000fe40008000000 */
[----:B------:R-:W-:-:S06]  /*2350*/  ULOP3.LUT UR8, UR4, UR8, URZ, 0x3c, !UPT ;  /* 0x0000000804087292 */ /* 0x000fcc000f8e3c3f */
[----:B------:R-:W-:Y:S01]  /*2360*/  IMAD.U32 R19, RZ, RZ, UR8 ;  /* 0x00000008ff137e24 */ /* 0x000fe2000f8e00ff */
[----:B------:R-:W-:-:S06]  /*2370*/  UMOV UR8, 0x1 ;  /* 0x0000000100087882 */ /* 0x000fcc0000000000 */
.L_x_17:
[----:B------:R-:W-:-:S06]  /*2380*/  UISETP.GE.AND UP0, UPT, UR14, 0x1, UPT ;  /* 0x000000010e00788c */ /* 0x000fcc000bf06270 */
[----:B------:R-:W-:-:S13]  /*2390*/  PLOP3.LUT P0, PT, PT, PT, UP0, 0x80, 0x0 ;  /* 0x000000000000781c */ /* 0x000fda0003f0f008 */
[----:B------:R-:W-:Y:S05]  /*23a0*/  @!P0 BRA `(.L_x_23) ;  /* 0x0000000800048947 */ /* 0x000fea0003800000 */
[----:B01----:R-:W-:Y:S01]  /*23b0*/  IMAD.U32 R16, RZ, RZ, UR14 ;  /* 0x0000000eff107e24 */ /* 0x003fe2000f8e00ff */
[----:B------:R-:W-:Y:S01]  /*23c0*/  UMOV UR20, UR5 ;  /* 0x0000000500147c82 */ /* 0x000fe20008000000 */
[----:B------:R-:W-:-:S05]  /*23d0*/  ULDC UR24, c[0x0][0x50c] ;  /* 0x0001430000187ab9 */ /* 0x000fca0000000800 */
.L_x_31:
[----:B------:R-:W-:-:S13]  /*23e0*/  ISETP.NE.AND P1, PT, R146, 0x3, PT ;  /* 0x000000039200780c */ /* 0x000fda0003f25270 */
[----:B01----:R-:W-:Y:S05]  /*23f0*/  @!P1 BRA `(.L_x_24) ;  /* 0x0000000000049947 */ /* 0x003fea0003800000 */
[----:B------:R-:W-:Y:S01]  /*2400*/  BPT.TRAP 0x1 ;  /* 0x000000040000795c */ /* 0x000fe20000300000 */
.L_x_24:
[----:B------:R-:W-:Y:S01]  /*2410*/  ULEA UR9, UR17, UR12, 0x3 ;  /* 0x0000000c11097291 */ /* 0x000fe2000f8e183f */
[----:B------:R-:W-:-:S08]  /*2420*/  SHF.L.U32 R17, R19, 0x1f, RZ ;  /* 0x0000001f13117819 */ /* 0x000fd000000006ff */
[----:B------:R0:W1:Y:S01]  /*2430*/  SYNCS.PHASECHK.TRANS64.TRYWAIT P0, [UR9], R17 ;  /* 0x00000011ff0075a7 */ /* 0x0000620008000149 */
[----:B------:R-:W-:Y:S05]  /*2440*/  @!P1 BRA `(.L_x_25) ;  /* 0x0000000000049947 */ /* 0x000fea0003800000 */
[----:B------:R-:W-:Y:S01]  /*2450*/  BPT.TRAP 0x1 ;  /* 0x000000040000795c */ /* 0x000fe20000300000 */
.L_x_25:
[----:B-1----:R-:W-:Y:S05]  /*2460*/  @P0 BRA `(.L_x_26) ;  /* 0x0000000000080947 */ /* 0x002fea0003800000 */
[----:B------:R-:W1:Y:S02]  /*2470*/  SYNCS.PHASECHK.TRANS64.TRYWAIT P0, [UR9], R17 ;  /* 0x00000011ff0075a7 */ /* 0x000e640008000149 */
[----:B-1----:R-:W-:Y:S05]  /*2480*/  @!P0 BRA `(.L_x_27) ;  /* 0x00000074000c8947 */ /* 0x002fea0003800000 */
.L_x_26:
[----:B------:R-:W-:Y:S01]  /*2490*/  UIADD3 UR9, UR12, 0x200, URZ ;  /* 0x000002000c097890 */ /* 0x000fe2000fffe03f */
[----:B------:R-:W-:Y:S01]  /*24a0*/  WARPGROUP.ARRIVE ;  /* 0x00000000000079c5 */ /* 0x000fe20000000000 */
[----:B------:R-:W-:Y:S02]  /*24b0*/  UIADD3 UR10, UR12, 0x12200, URZ ;  /* 0x000122000c0a7890 */ /* 0x000fe4000fffe03f */
[----:B------:R-:W-:Y:S02]  /*24c0*/  UISETP.NE.AND UP0, UPT, UR7, URZ, UPT ;  /* 0x0000003f0700728c */ /* 0x000fe4000bf05270 */
[----:B------:R-:W-:Y:S02]  /*24d0*/  USHF.R.U32.HI UR9, URZ, 0x4, UR9 ;  /* 0x000000043f097899 */ /* 0x000fe40008011609 */
[----:B------:R-:W-:Y:S02]  /*24e0*/  USHF.R.U32.HI UR10, URZ, 0x4, UR10 ;  /* 0x000000043f0a7899 */ /* 0x000fe4000801160a */
[----:B------:R-:W-:-:S02]  /*24f0*/  USEL UR8, UR8, URZ, !UP0 ;  /* 0x0000003f08087287 */ /* 0x000fc4000c000000 */
[----:B------:R-:W-:Y:S02]  /*2500*/  ULOP3.LUT UR9, UR9, 0x3fff, URZ, 0xc0, !UPT ;  /* 0x00003fff09097892 */ /* 0x000fe4000f8ec03f */
[----:B------:R-:W-:Y:S02]  /*2510*/  ULOP3.LUT UR10, UR10, 0x3fff, URZ, 0xc0, !UPT ;  /* 0x00003fff0a0a7892 */ /* 0x000fe4000f8ec03f */
[----:B------:R-:W-:Y:S02]  /*2520*/  UISETP.NE.U32.AND UP0, UPT, UR8, URZ, UPT ;  /* 0x0000003f0800728c */ /* 0x000fe4000bf05070 */
[----:B------:R-:W-:Y:S02]  /*2530*/  ULOP3.LUT UR8, UR9, 0x10000, URZ, 0xfc, !UPT ;  /* 0x0001000009087892 */ /* 0x000fe4000f8efc3f */
[----:B------:R-:W-:Y:S02]  /*2540*/  ULOP3.LUT UR10, UR10, 0x10000, URZ, 0xfc, !UPT ;  /* 0x000100000a0a7892 */ /* 0x000fe4000f8efc3f */
[----:B------:R-:W-:-:S02]  /*2550*/  ULEA UR8, UR17, UR8, 0x8 ;  /* 0x0000000811087291 */ /* 0x000fc4000f8e403f */
[----:B------:R-:W-:Y:S01]  /*2560*/  ULEA UR10, UR17, UR10, 0x9 ;  /* 0x0000000a110a7291 */ /* 0x000fe2000f8e483f */
[----:B------:R-:W-:Y:S01]  /*2570*/  UMOV UR9, 0x80000020 ;  /* 0x8000002000097882 */ /* 0x000fe20000000000 */
[----:B------:R-:W-:Y:S01]  /*2580*/  UMOV UR11, 0x80000020 ;  /* 0x80000020000b7882 */ /* 0x000fe20000000000 */
[----:B------:R-:W-:-:S06]  /*2590*/  UIADD3 UR6, UR6, 0x2, URZ ;  /* 0x0000000206067890 */ /* 0x000fcc000fffe03f */
[----:B------:R-:W-:Y:S01]  /*25a0*/  QGMMA.64x128x32.F32.E4M3.E4M3 R24, gdesc[UR8], R24, UP0 ;  /* 0x01e00000081879f3 */ /* 0x000fe2000bf00818 */
[----:B------:R-:W-:Y:S02]  /*25b0*/  UIADD3 UR8, UR8, 0x2, URZ ;  /* 0x0000000208087890 */ /* 0x000fe4000fffe03f */
[----:B------:R-:W-:Y:S01]  /*25c0*/  UIADD3 UR10, UR10, 0x2, URZ ;  /* 0x000000020a0a7890 */ /* 0x000fe2000fffe03f */
[----:B------:R-:W-:Y:S01]  /*25d0*/  UMOV UR9, 0x80000020 ;  /* 0x8000002000097882 */ /* 0x000fe20000000000 */
[----:B------:R-:W-:Y:S01]  /*25e0*/  UMOV UR11, 0x80000020 ;  /* 0x80000020000b7882 */ /* 0x000fe20000000000 */
[----:B------:R-:W-:-:S04]  /*25f0*/  UISETP.NE.AND UP0, UPT, UR6, UR24, UPT ;  /* 0x000000180600728c */ /* 0x000fc8000bf05270 */
[----:B------:R-:W-:-:S06]  /*2600*/  USEL UR7, URZ, 0x1, UP0 ;  /* 0x000000013f077887 */ /* 0x000fcc0008000000 */
[----:B------:R-:W-:Y:S01]  /*2610*/  ISETP.NE.AND P0, PT, RZ, UR7, PT ;  /* 0x00000007ff007c0c */ /* 0x000fe2000bf05270 */
[----:B------:R-:W-:Y:S03]  /*2620*/  QGMMA.64x128x32.F32.E4M3.E4M3 R24, gdesc[UR8], R24, gsb0 ;  /* 0x01e00000081879f3 */ /* 0x000fe60008000818 */
[----:B------:R-:W-:-:S09]  /*2630*/  WARPGROUP.DEPBAR.LE gsb0, 0x1 ;  /* 0x00008000000079c5 */ /* 0x000fd20000010100 */
[----:B------:R-:W-:Y:S05]  /*2640*/  @!P0 BRA `(.L_x_28) ;  /* 0x0000000400088947 */ /* 0x000fea0003800000 */
[----:B------:R-:W-:Y:S02]  /*2650*/  WARPGROUP.DEPBAR.LE gsb0, 0x0 ;  /* 0x00008000000079c5 */ /* 0x000fe40000010000 */
[----:B------:R-:W-:-:S01]  /*2660*/  FADD R149, R24, R149 ;  /* 0x0000009518957221 */ /* 0x000fc20000000000 */
[----:B------:R-:W-:Y:S01]  /*2670*/  FADD R144, R25, R144 ;  /* 0x0000009019907221 */ /* 0x000fe20000000000 */
        /* <DEDUP_REMOVED lines=62> */
[----:B------:R-:W-:-:S06]  /*2a60*/  UMOV UR6, URZ ;  /* 0x0000003f00067c82 */ /* 0x000fcc0008000000 */
.L_x_28:
[----:B------:R-:W-:Y:S05]  /*2a70*/  @!P1 BRA `(.L_x_29) ;  /* 0x0000000000049947 */ /* 0x000fea0003800000 */
[----:B------:R-:W-:Y:S01]  /*2a80*/  BPT.TRAP 0x1 ;  /* 0x000000040000795c */ /* 0x000fe20000300000 */
.L_x_29:
[----:B------:R-:W-:Y:S01]  /*2a90*/  ULEA UR8, UR20, UR12, 0x3 ;  /* 0x0000000c14087291 */ /* 0x000fe2000f8e183f */
[----:B------:R-:W-:-:S03]  /*2aa0*/  ISETP.GT.U32.AND P0, PT, R7, 0x1, PT ;  /* 0x000000010700780c */ /* 0x000fc60003f04070 */
[----:B------:R-:W-:-:S04]  /*2ab0*/  UIADD3 UR8, UR8, 0x90, URZ ;  /* 0x0000009008087890 */ /* 0x000fc8000fffe03f */
[----:B------:R-:W-:-:S09]  /*2ac0*/  UPRMT UR8, URZ, 0x654, UR8 ;  /* 0x000006543f087896 */ /* 0x000fd20008000008 */
[----:B------:R-:W-:Y:S01]  /*2ad0*/  SYNCS.ARRIVE.TRANS64.RED.A1T0 RZ, [UR8], RZ ;  /* 0x000000ffffff79a7 */ /* 0x000fe20008100408 */
[----:B------:R-:W-:Y:S05]  /*2ae0*/  @P0 BRA `(.L_x_30) ;  /* 0x0000000000040947 */ /* 0x000fea0003800000 */
[----:B------:R-:W-:Y:S01]  /*2af0*/  BPT.TRAP 0x1 ;  /* 0x000000040000795c */ /* 0x000fe20000300000 */
.L_x_30:
[----:B------:R-:W-:Y:S01]  /*2b00*/  UIADD3 UR17, UR17, 0x1, URZ ;  /* 0x0000000111117890 */ /* 0x000fe2000fffe03f */
[C---:B------:R-:W-:Y:S01]  /*2b10*/  ISETP.GT.AND P0, PT, R16.reuse, 0x1, PT ;  /* 0x000000011000780c */ /* 0x040fe20003f04270 */
[----:B------:R-:W-:Y:S01]  /*2b20*/  UIADD3 UR20, UR20, 0x1, URZ ;  /* 0x0000000114147890 */ /* 0x000fe2000fffe03f */
[----:B------:R-:W-:Y:S01]  /*2b30*/  VIADD R16, R16, 0xffffffff ;  /* 0xffffffff10107836 */ /* 0x000fe20000000000 */
[----:B------:R-:W-:Y:S02]  /*2b40*/  UISETP.NE.AND UP0, UPT, UR17, 0x12, UPT ;  /* 0x000000121100788c */ /* 0x000fe4000bf05270 */
[----:B------:R-:W-:Y:S02]  /*2b50*/  UISETP.NE.AND UP1, UPT, UR20, 0x12, UPT ;  /* 0x000000121400788c */ /* 0x000fe4000bf25270 */
[----:B------:R-:W-:Y:S02]  /*2b60*/  USEL UR8, URZ, 0x1, UP0 ;  /* 0x000000013f087887 */ /* 0x000fe40008000000 */
[----:B------:R-:W-:-:S02]  /*2b70*/  USEL UR17, UR17, URZ, UP0 ;  /* 0x0000003f11117287 */ /* 0x000fc40008000000 */
[----:B------:R-:W-:Y:S02]  /*2b80*/  USEL UR20, UR20, URZ, UP1 ;  /* 0x0000003f14147287 */ /* 0x000fe40008800000 */
[----:B------:R-:W-:Y:S01]  /*2b90*/  LOP3.LUT R19, R19, UR8, RZ, 0x3c, !PT ;  /* 0x0000000813137c12 */ /* 0x000fe2000f8e3cff */
[----:B------:R-:W-:Y:S01]  /*2ba0*/  UMOV UR8, 0x1 ;  /* 0x0000000100087882 */ /* 0x000fe20000000000 */
[----:B------:R-:W-:Y:S08]  /*2bb0*/  @P0 BRA `(.L_x_31) ;  /* 0xfffffff800080947 */ /* 0x000ff0000383ffff */
.L_x_23:
[----:B------:R-:W-:Y:S01]  /*2bc0*/  UISETP.NE.AND UP0, UPT, UR6, URZ, UPT ;  /* 0x0000003f0600728c */ /* 0x000fe2000bf05270 */
[----:B01----:R-:W0:Y:S01]  /*2bd0*/  LDC R16, c[0x0][0x28c] ;  /* 0x0000a300ff107b82 */ /* 0x003e220000000800 */
[----:B------:R-:W-:Y:S02]  /*2be0*/  IMAD.U32 R17, RZ, RZ, UR23 ;  /* 0x00000017ff117e24 */ /* 0x000fe4000f8e00ff */
[----:B------:R-:W-:-:S06]  /*2bf0*/  USEL UR6, URZ, 0x1, !UP0 ;  /* 0x000000013f067887 */ /* 0x000fcc000c000000 */
[----:B------:R-:W-:-:S13]  /*2c00*/  ISETP.NE.AND P0, PT, RZ, UR6, PT ;  /* 0x00000006ff007c0c */ /* 0x000fda000bf05270 */
[----:B------:R-:W-:Y:S05]  /*2c10*/  @!P0 BRA `(.L_x_32) ;  /* 0x0000000400048947 */ /* 0x000fea0003800000 */
[----:B------:R-:W-:Y:S02]  /*2c20*/  WARPGROUP.DEPBAR.LE gsb0, 0x0 ;  /* 0x00008000000079c5 */ /* 0x000fe40000010000 */
[----:B------:R-:W-:Y:S01]  /*2c30*/  FADD R149, R24, R149 ;  /* 0x0000009518957221 */ /* 0x000fe20000000000 */
        /* <DEDUP_REMOVED lines=62> */
[----:B------:R-:W-:-:S07]  /*3020*/  FADD R22, R22, R87 ;  /* 0x0000005716167221 */ /* 0x000fce0000000000 */
.L_x_32:
[----:B0-----:R-:W-:Y:S01]  /*3030*/  ISETP.GE.AND P0, PT, R16, 0x1, PT ;  /* 0x000000011000780c */ /* 0x001fe20003f06270 */
[----:B------:R0:W-:Y:S01]  /*3040*/  SYNCS.ARRIVE.TRANS64.A1T0 RZ, [R17+UR22], RZ ;  /* 0x000000ff11ff79a7 */ /* 0x0001e20008100016 */
[----:B------:R-:W-:-:S11]  /*3050*/  WARPGROUP.DEPBAR.LE gsb0, 0x0 ;  /* 0x00008000000079c5 */ /* 0x000fd60000010000 */
[----:B------:R-:W-:Y:S05]  /*3060*/  @!P0 BRA `(.L_x_33) ;  /* 0x0000000000388947 */ /* 0x000fea0003800000 */
[----:B------:R-:W-:-:S13]  /*3070*/  ISETP.NE.AND P0, PT, R146, 0x3, PT ;  /* 0x000000039200780c */ /* 0x000fda0003f05270 */
[----:B------:R-:W-:Y:S05]  /*3080*/  @!P0 BRA `(.L_x_34) ;  /* 0x0000000000048947 */ /* 0x000fea0003800000 */
[----:B------:R-:W-:Y:S01]  /*3090*/  BPT.TRAP 0x1 ;  /* 0x000000040000795c */ /* 0x000fe20000300000 */
.L_x_34:
[----:B------:R-:W-:Y:S01]  /*30a0*/  UIADD3 UR8, UR14, UR5, URZ ;  /* 0x000000050e087290 */ /* 0x000fe2000fffe03f */
[----:B------:R-:W-:-:S03]  /*30b0*/  ISETP.GT.U32.AND P0, PT, R7, 0x1, PT ;  /* 0x000000010700780c */ /* 0x000fc60003f04070 */
[----:B------:R-:W-:-:S04]  /*30c0*/  UIMAD.WIDE.U32 UR6, UR8, 0x38e38e39, URZ ;  /* 0x38e38e39080678a5 */ /* 0x000fc8000f8e003f */
[----:B------:R-:W-:-:S04]  /*30d0*/  USHF.R.U32.HI UR6, URZ, 0x2, UR7 ;  /* 0x000000023f067899 */ /* 0x000fc80008011607 */
[----:B------:R-:W-:-:S04]  /*30e0*/  UIMAD UR8, UR6, -0x12, UR8 ;  /* 0xffffffee060878a4 */ /* 0x000fc8000f8e0208 */
[----:B------:R-:W-:-:S04]  /*30f0*/  ULEA UR8, UR8, UR12, 0x3 ;  /* 0x0000000c08087291 */ /* 0x000fc8000f8e183f */
[----:B------:R-:W-:-:S04]  /*3100*/  UIADD3 UR8, UR8, 0x90, URZ ;  /* 0x0000009008087890 */ /* 0x000fc8000fffe03f */
[----:B------:R-:W-:-:S09]  /*3110*/  UPRMT UR8, URZ, 0x654, UR8 ;  /* 0x000006543f087896 */ /* 0x000fd20008000008 */
[----:B------:R-:W-:Y:S01]  /*3120*/  SYNCS.ARRIVE.TRANS64.RED.A1T0 RZ, [UR8], RZ ;  /* 0x000000ffffff79a7 */ /* 0x000fe20008100408 */
[----:B------:R-:W-:Y:S05]  /*3130*/  @P0 BRA `(.L_x_33) ;  /* 0x0000000000040947 */ /* 0x000fea0003800000 */
[----:B------:R-:W-:Y:S01]  /*3140*/  BPT.TRAP 0x1 ;  /* 0x000000040000795c */ /* 0x000fe20000300000 */
.L_x_33:
[----:B------:R-:W-:Y:S01]  /*3150*/  SHF.L.U32 R16, R148, 0x1f, RZ ;  /* 0x0000001f94107819 */ /* 0x000fe200000006ff */
[----:B------:R-:W-:Y:S01]  /*3160*/  UIADD3 UR5, UR21, UR5, URZ ;  /* 0x0000000515057290 */ /* 0x000fe2000fffe03f */
[----:B------:R-:W1:Y:S01]  /*3170*/  LDC R32, c[0x0][0x288] ;  /* 0x0000a200ff207b82 */ /* 0x000e620000000800 */
[----:B------:R-:W-:Y:S01]  /*3180*/  UISETP.GE.U32.AND UP1, UPT, UR21, 0x12, UPT ;  /* 0x000000121500788c */ /* 0x000fe2000bf26070 */
[----:B------:R-:W-:Y:S01]  /*3190*/  IMAD.SHL.U32 R26, R11, 0x2, RZ ;  /* 0x000000020b1a7824 */ /* 0x000fe200078e00ff */
[----:B------:R-:W-:Y:S02]  /*31a0*/  UISETP.GT.U32.AND UP0, UPT, UR5, 0x11, UPT ;  /* 0x000000110500788c */ /* 0x000fe4000bf04070 */
[----:B------:R-:W-:Y:S02]  /*31b0*/  UIMAD.WIDE.U32 UR6, UR5, 0x38e38e39, URZ ;  /* 0x38e38e39050678a5 */ /* 0x000fe4000f8e003f */
[----:B------:R-:W-:Y:S01]  /*31c0*/  UISETP.LT.U32.AND UP0, UPT, UR21, 0x12, UP0 ;  /* 0x000000121500788c */ /* 0x000fe20008701070 */
[----:B------:R-:W2:Y:S01]  /*31d0*/  SYNCS.PHASECHK.TRANS64.TRYWAIT P0, [UR15+0x8], R16 ;  /* 0x00000810ff0075a7 */ /* 0x000ea2000800014f */
[----:B------:R-:W-:Y:S01]  /*31e0*/  USHF.R.U32.HI UR6, URZ, 0x2, UR7 ;  /* 0x000000023f067899 */ /* 0x000fe20008011607 */
[----:B------:R-:W-:Y:S01]  /*31f0*/  SHF.R.S32.HI R27, RZ, 0x1f, R26 ;  /* 0x0000001fff1b7819 */ /* 0x000fe2000001141a */
[----:B------:R-:W-:-:S02]  /*3200*/  USEL UR8, URZ, 0x1, !UP0 ;  /* 0x000000013f087887 */ /* 0x000fc4000c000000 */
[----:B------:R-:W-:Y:S02]  /*3210*/  UIMAD UR5, UR6, -0x12, UR5 ;  /* 0xffffffee060578a4 */ /* 0x000fe4000f8e0205 */
[----:B------:R-:W-:-:S04]  /*3220*/  ULOP3.LUT UR4, UR4, UR8, URZ, 0x3c, !UPT ;  /* 0x0000000804047292 */ /* 0x000fc8000f8e3c3f */
[----:B------:R-:W-:Y:S01]  /*3230*/  @UP1 ULOP3.LUT UR4, UR4, 0x1, UR6, 0x78, !UPT ;  /* 0x0000000104041892 */ /* 0x000fe2000f8e7806 */
[----:B-12---:R-:W-:Y:S11]  /*3240*/  @!P0 BRA `(.L_x_35) ;  /* 0x0000006400b48947 */ /* 0x006ff60003800000 */
.L_x_207:
[----:B------:R-:W-:Y:S01]  /*3250*/  IMAD.SHL.U32 R28, R6, 0x40, RZ ;  /* 0x00000040061c7824 */ /* 0x000fe200078e00ff */
[----:B------:R-:W-:Y:S01]  /*3260*/  ULDC UR8, c[0x0][0x284] ;  /* 0x0000a10000087ab9 */ /* 0x000fe20000000800 */
[----:B------:R-:W-:Y:S01]  /*3270*/  IMAD.SHL.U32 R29, R5, 0x80, RZ ;  /* 0x00000080051d7824 */ /* 0x000fe200078e00ff */
[----:B------:R-:W-:Y:S01]  /*3280*/  SHF.R.S32.HI R34, RZ, 0x1f, R4 ;  /* 0x0000001fff227819 */ /* 0x000fe20000011404 */
[----:B------:R-:W-:Y:S01]  /*3290*/  ULDC.64 UR6, c[0x0][0x5d0] ;  /* 0x0001740000067ab9 */ /* 0x000fe20000000a00 */
[----:B------:R-:W-:Y:S01]  /*32a0*/  ISETP.GE.AND P0, PT, R28, UR8, PT ;  /* 0x000000081c007c0c */ /* 0x000fe2000bf06270 */
[----:B0-----:R-:W-:Y:S01]  /*32b0*/  IMAD.WIDE.U32 R16, R4, UR6, R26 ;  /* 0x0000000604107c25 */ /* 0x001fe2000f8e001a */
[----:B------:R-:W-:Y:S02]  /*32c0*/  SHF.R.S32.HI R33, RZ, 0x1f, R29 ;  /* 0x0000001fff217819 */ /* 0x000fe4000001141d */
[C---:B------:R-:W-:Y:S01]  /*32d0*/  ISETP.GE.OR P0, PT, R29.reuse, R32, P0 ;  /* 0x000000201d00720c */ /* 0x040fe20000706670 */
[----:B------:R-:W-:Y:S01]  /*32e0*/  IMAD R5, R34, UR6, RZ ;  /* 0x0000000622057c24 */ /* 0x000fe2000f8e02ff */
[----:B------:R-:W-:-:S03]  /*32f0*/  IADD3 R16, P1, R29, R16, RZ ;  /* 0x000000101d107210 */ /* 0x000fc60007f3e0ff */
[----:B------:R-:W-:-:S05]  /*3300*/  IMAD R5, R4, UR7, R5 ;  /* 0x0000000704057c24 */ /* 0x000fca000f8e0205 */
[----:B------:R-:W-:-:S03]  /*3310*/  IADD3.X R17, R33, R17, R5, P1, !PT ;  /* 0x0000001121117210 */ /* 0x000fc60000ffe405 */
[----:B------:R-:W-:Y:S05]  /*3320*/  @P0 BRA `(.L_x_36) ;  /* 0x0000004400b80947 */ /* 0x000fea0003800000 */
[----:B------:R-:W0:Y:S01]  /*3330*/  LDC.64 R30, c[0x0][0x5c8] ;  /* 0x00017200ff1e7b82 */ /* 0x000e220000000a00 */
[----:B------:R-:W-:Y:S01]  /*3340*/  IMAD.WIDE R24, R6, 0x40, R14 ;  /* 0x0000004006187825 */ /* 0x000fe200078e020e */
[----:B------:R-:W-:Y:S01]  /*3350*/  ULDC.64 UR6, c[0x0][0x5c0] ;  /* 0x0001700000067ab9 */ /* 0x000fe20000000a00 */
[----:B------:R-:W-:Y:S02]  /*3360*/  BSSY B0, `(.L_x_36) ;  /* 0x000046a000007945 */ /* 0x000fe40003800000 */
[----:B------:R-:W-:-:S04]  /*3370*/  IMAD R6, R11, -0x2, R32 ;  /* 0xfffffffe0b067824 */ /* 0x000fc800078e0220 */
[----:B------:R-:W-:Y:S02]  /*3380*/  IMAD.IADD R6, R6, 0x1, -R29 ;  /* 0x0000000106067824 */ /* 0x000fe400078e0a1d */
[-C--:B0-----:R-:W-:Y:S02]  /*3390*/  IMAD R5, R25, R30.reuse, RZ ;  /* 0x0000001e19057224 */ /* 0x081fe400078e02ff */
[----:B------:R-:W-:-:S04]  /*33a0*/  IMAD.WIDE.U32 R16, R24, R30, R16 ;  /* 0x0000001e18107225 */ /* 0x000fc800078e0010 */
[----:B------:R-:W-:Y:S01]  /*33b0*/  IMAD R19, R24, R31, R5 ;  /* 0x0000001f18137224 */ /* 0x000fe200078e0205 */
[----:B------:R-:W-:Y:S02]  /*33c0*/  LEA R5, P0, R30, R16, 0x3 ;  /* 0x000000101e057211 */ /* 0x000fe400078018ff */
[----:B------:R-:W-:Y:S01]  /*33d0*/  IADD3 R18, P1, R16, UR6, RZ ;  /* 0x0000000610127c10 */ /* 0x000fe2000ff3e0ff */
[----:B------:R-:W-:Y:S01]  /*33e0*/  IMAD.IADD R19, R17, 0x1, R19 ;  /* 0x0000000111137824 */ /* 0x000fe200078e0213 */
[----:B------:R-:W-:-:S04]  /*33f0*/  IADD3 R16, P3, R5, UR6, RZ ;  /* 0x0000000605107c10 */ /* 0x000fc8000ff7e0ff */
[----:B------:R-:W-:Y:S01]  /*3400*/  LEA.HI.X R5, R30, R19, R31, 0x3, P0 ;  /* 0x000000131e057211 */ /* 0x000fe200000f1c1f */
[----:B------:R-:W-:Y:S01]  /*3410*/  IMAD.IADD R30, R13, 0x1, -R28 ;  /* 0x000000010d1e7824 */ /* 0x000fe200078e0a1c */
[----:B-----5:R-:W-:Y:S02]  /*3420*/  FSETP.NEU.AND P0, PT, R12, RZ, PT ;  /* 0x000000ff0c00720b */ /* 0x020fe40003f0d000 */
[----:B------:R-:W-:Y:S02]  /*3430*/  IADD3.X R19, R19, UR7, RZ, P1, !PT ;  /* 0x0000000713137c10 */ /* 0x000fe40008ffe4ff */
[----:B------:R-:W-:-:S09]  /*3440*/  IADD3.X R17, R5, UR7, RZ, P3, !PT ;  /* 0x0000000705117c10 */ /* 0x000fd20009ffe4ff */
[----:B------:R-:W-:Y:S05]  /*3450*/  @!P0 BRA `(.L_x_37) ;  /* 0x0000003400608947 */ /* 0x000fea0003800000 */
[----:B------:R-:W-:Y:S01]  /*3460*/  ULDC.64 UR6, c[0x0][0x5b8] ;  /* 0x00016e0000067ab9 */ /* 0x000fe20000000a00 */
[----:B------:R-:W-:Y:S01]  /*3470*/  ULDC.64 UR8, c[0x0][0x5a8] ;  /* 0x00016a0000087ab9 */ /* 0x000fe20000000a00 */
[----:B------:R-:W-:Y:S01]  /*3480*/  IMAD.WIDE.U32 R26, R4, UR6, R26 ;  /* 0x00000006041a7c25 */ /* 0x000fe2000f8e001a */
[----:B------:R-:W-:Y:S01]  /*3490*/  BSSY B1, `(.L_x_38) ;  /* 0x0000010000017945 */ /* 0x000fe20003800000 */
[----:B------:R-:W-:Y:S02]  /*34a0*/  PRMT R28, RZ, 0x7610, R28 ;  /* 0x00007610ff1c7816 */ /* 0x000fe4000000001c */
[----:B------:R-:W-:Y:S01]  /*34b0*/  IMAD R5, R34, UR6, RZ ;  /* 0x0000000622057c24 */ /* 0x000fe2000f8e02ff */
[----:B------:R-:W-:-:S03]  /*34c0*/  IADD3 R26, P0, R29, R26, RZ ;  /* 0x0000001a1d1a7210 */ /* 0x000fc60007f1e0ff */
[----:B------:R-:W-:Y:S01]  /*34d0*/  IMAD R5, R4, UR7, R5 ;  /* 0x0000000704057c24 */ /* 0x000fe2000f8e0205 */
[----:B------:R-:W-:Y:S02]  /*34e0*/  ULDC.64 UR6, c[0x0][0x5b0] ;  /* 0x00016c0000067ab9 */ /* 0x000fe40000000a00 */
[----:B------:R-:W-:Y:S02]  /*34f0*/  IMAD R29, R25, UR6, RZ ;  /* 0x00000006191d7c24 */ /* 0x000fe4000f8e02ff */
[----:B------:R-:W-:Y:S02]  /*3500*/  IADD3.X R27, R33, R27, R5, P0, !PT ;  /* 0x0000001b211b7210 */ /* 0x000fe400007fe405 */
[----:B------:R-:W-:Y:S01]  /*3510*/  ISETP.GE.AND P0, PT, R30, 0x1, PT ;  /* 0x000000011e00780c */ /* 0x000fe20003f06270 */
[C---:B------:R-:W-:Y:S02]  /*3520*/  IMAD R29, R24.reuse, UR7, R29 ;  /* 0x00000007181d7c24 */ /* 0x040fe4000f8e021d */
[----:B------:R-:W-:Y:S01]  /*3530*/  IMAD.WIDE.U32 R4, R24, UR6, R26 ;  /* 0x0000000618047c25 */ /* 0x000fe2000f8e001a */
[----:B------:R-:W-:-:S02]  /*3540*/  ISETP.LT.OR P4, PT, R6, 0x1, !P0 ;  /* 0x000000010600780c */ /* 0x000fc40004781670 */
[----:B------:R-:W-:-:S04]  /*3550*/  IADD3 R4, P1, R4, UR8, RZ ;  /* 0x0000000804047c10 */ /* 0x000fc8000ff3e0ff */
[----:B------:R-:W-:-:S07]  /*3560*/  IADD3.X R5, R5, UR9, R29, P1, !PT ;  /* 0x0000000905057c10 */ /* 0x000fce0008ffe41d */
[----:B------:R-:W-:Y:S05]  /*3570*/  @P4 BRA `(.L_x_39) ;  /* 0x0000000000044947 */ /* 0x000fea0003800000 */
[----:B------:R0:W5:Y:S02]  /*3580*/  LDG.E.U8 R28, desc[UR18][R4.64] ;  /* 0x00000012041c7981 */ /* 0x000164000c1e1100 */
.L_x_39:
[----:B------:R-:W-:Y:S05]  /*3590*/  BSYNC B1 ;  /* 0x0000000000017941 */ /* 0x000fea0003800000 */
.L_x_38:
[----:B-----5:R-:W-:Y:S01]  /*35a0*/  LOP3.LUT R28, R28, 0xff, RZ, 0xc0, !PT ;  /* 0x000000ff1c1c7812 */ /* 0x020fe200078ec0ff */
[----:B------:R-:W-:Y:S01]  /*35b0*/  BSSY B1, `(.L_x_40) ;  /* 0x000000b000017945 */ /* 0x000fe20003800000 */
[----:B------:R-:W-:Y:S02]  /*35c0*/  ISETP.LT.OR P3, PT, R6, 0x2, !P0 ;  /* 0x000000020600780c */ /* 0x000fe40004761670 */
[----:B------:R-:W-:-:S05]  /*35d0*/  F2FP.F16.E4M3.UNPACK_B R28, R28 ;  /* 0x0000001cff1c723e */ /* 0x000fca00020006ff */
[----:B------:R-:W-:-:S05]  /*35e0*/  HADD2.F32 R29, -RZ, R28.H0_H0 ;  /* 0x2000001cff1d7230 */ /* 0x000fca0000004100 */
[----:B------:R-:W-:-:S04]  /*35f0*/  FMUL R28, R29, R12 ;  /* 0x0000000c1d1c7220 */ /* 0x000fc80000400000 */
[----:B------:R-:W-:-:S05]  /*3600*/  FFMA R28, R149, R10, R28 ;  /* 0x0000000a951c7223 */ /* 0x000fca000000001c */
[----:B------:R-:W-:Y:S02]  /*3610*/  F2FP.SATFINITE.E4M3.F32.PACK_AB_MERGE_C R29, RZ, R28, RZ ;  /* 0x0000001cff1d723e */ /* 0x000fe400048070ff */
[----:B------:R-:W-:-:S03]  /*3620*/  PRMT R28, RZ, 0x7610, R28 ;  /* 0x00007610ff1c7816 */ /* 0x000fc6000000001c */
[----:B------:R1:W-:Y:S01]  /*3630*/  @!P4 STG.E.U8 desc[UR18][R18.64], R29 ;  /* 0x0000001d1200c986 */ /* 0x0003e2000c101112 */
[----:B------:R-:W-:Y:S05]  /*3640*/  @P3 BRA `(.L_x_41) ;  /* 0x0000000000043947 */ /* 0x000fea0003800000 */
[----:B------:R2:W5:Y:S02]  /*3650*/  LDG.E.U8 R28, desc[UR18][R4.64+0x1] ;  /* 0x00000112041c7981 */ /* 0x000564000c1e1100 */
.L_x_41:
[----:B------:R-:W-:Y:S05]  /*3660*/  BSYNC B1 ;  /* 0x0000000000017941 */ /* 0x000fea0003800000 */
.L_x_40:
[----:B-----5:R-:W-:Y:S01]  /*3670*/  LOP3.LUT R28, R28, 0xff, RZ, 0xc0, !PT ;  /* 0x000000ff1c1c7812 */ /* 0x020fe200078ec0ff */
[----:B------:R-:W-:Y:S01]  /*3680*/  BSSY B1, `(.L_x_42) ;  /* 0x0000013000017945 */ /* 0x000fe20003800000 */
[----:B------:R-:W-:Y:S02]  /*3690*/  IADD3 R31, P1, R24, 0x8, RZ ;  /* 0x00000008181f7810 */ /* 0x000fe40007f3e0ff */
[----:B------:R-:W-:-:S03]  /*36a0*/  F2FP.F16.E4M3.UNPACK_B R28, R28 ;  /* 0x0000001cff1c723e */ /* 0x000fc600020006ff */
[----:B------:R-:W-:Y:S01]  /*36b0*/  IMAD.X R24, RZ, RZ, R25, P1 ;  /* 0x000000ffff187224 */ /* 0x000fe200008e0619 */
[----:B------:R-:W-:Y:S01]  /*36c0*/  ISETP.GE.AND P1, PT, R30, 0x9, PT ;  /* 0x000000091e00780c */ /* 0x000fe20003f26270 */
[----:B-1----:R-:W-:Y:S02]  /*36d0*/  HADD2.F32 R29, -RZ, R28.H0_H0 ;  /* 0x2000001cff1d7230 */ /* 0x002fe40000004100 */
[----:B------:R-:W-:Y:S01]  /*36e0*/  IMAD R24, R24, UR6, RZ ;  /* 0x0000000618187c24 */ /* 0x000fe2000f8e02ff */
[----:B------:R-:W-:Y:S01]  /*36f0*/  ISETP.LT.OR P5, PT, R6, 0x1, !P1 ;  /* 0x000000010600780c */ /* 0x000fe20004fa1670 */
[----:B------:R-:W-:-:S04]  /*3700*/  IMAD.WIDE.U32 R26, R31, UR6, R26 ;  /* 0x000000061f1a7c25 */ /* 0x000fc8000f8e001a */
[----:B------:R-:W-:Y:S01]  /*3710*/  FMUL R29, R29, R12 ;  /* 0x0000000c1d1d7220 */ /* 0x000fe20000400000 */
[----:B------:R-:W-:-:S03]  /*3720*/  IMAD R31, R31, UR7, R24 ;  /* 0x000000071f1f7c24 */ /* 0x000fc6000f8e0218 */
[----:B------:R-:W-:Y:S01]  /*3730*/  FFMA R29, R144, R10, R29 ;  /* 0x0000000a901d7223 */ /* 0x000fe2000000001d */
[----:B------:R-:W-:Y:S02]  /*3740*/  IADD3 R24, P4, R26, UR8, RZ ;  /* 0x000000081a187c10 */ /* 0x000fe4000ff9e0ff */
[----:B------:R-:W-:Y:S02]  /*3750*/  PRMT R26, RZ, 0x7610, R26 ;  /* 0x00007610ff1a7816 */ /* 0x000fe4000000001a */
[----:B------:R-:W-:Y:S02]  /*3760*/  F2FP.SATFINITE.E4M3.F32.PACK_AB_MERGE_C R29, RZ, R29, RZ ;  /* 0x0000001dff1d723e */ /* 0x000fe400048070ff */
[----:B------:R-:W-:-:S03]  /*3770*/  IADD3.X R25, R27, UR9, R31, P4, !PT ;  /* 0x000000091b197c10 */ /* 0x000fc6000a7fe41f */
[----:B------:R1:W-:Y:S01]  /*3780*/  @!P3 STG.E.U8 desc[UR18][R18.64+0x1], R29 ;  /* 0x0000011d1200b986 */ /* 0x0003e2000c101112 */
[----:B------:R-:W-:Y:S05]  /*3790*/  @P5 BRA `(.L_x_43) ;  /* 0x0000000000045947 */ /* 0x000fea0003800000 */
[----:B------:R3:W5:Y:S02]  /*37a0*/  LDG.E.U8 R26, desc[UR18][R24.64] ;  /* 0x00000012181a7981 */ /* 0x000764000c1e1100 */
.L_x_43:
[----:B------:R-:W-:Y:S05]  /*37b0*/  BSYNC B1 ;  /* 0x0000000000017941 */ /* 0x000fea0003800000 */
.L_x_42:
        /* <DEDUP_REMOVED lines=12> */
.L_x_45:
[----:B------:R-:W-:Y:S05]  /*3880*/  BSYNC B1 ;  /* 0x0000000000017941 */ /* 0x000fea0003800000 */
.L_x_44:
[----:B-----5:R-:W-:Y:S01]  /*3890*/  LOP3.LUT R26, R26, 0xff, RZ, 0xc0, !PT ;  /* 0x000000ff1a1a7812 */ /* 0x020fe200078ec0ff */
[----:B------:R-:W-:Y:S01]  /*38a0*/  BSSY B1, `(.L_x_46) ;  /* 0x000000b000017945 */ /* 0x000fe20003800000 */
[----:B------:R-:W-:Y:S02]  /*38b0*/  ISETP.LT.OR P4, PT, R6, 0x9, !P0 ;  /* 0x000000090600780c */ /* 0x000fe40004781670 */
[----:B------:R-:W-:-:S05]  /*38c0*/  F2FP.F16.E4M3.UNPACK_B R26, R26 ;  /* 0x0000001aff1a723e */ /* 0x000fca00020006ff */
[----:B----4-:R-:W-:Y:S01]  /*38d0*/  HADD2.F32 R27, -RZ, R26.H0_H0 ;  /* 0x2000001aff1b7230 */ /* 0x010fe20000004100 */
[----:B------:R-:W-:-:S04]  /*38e0*/  PRMT R26, RZ, 0x7610, R26 ;  /* 0x00007610ff1a7816 */ /* 0x000fc8000000001a */
[----:B------:R-:W-:-:S04]  /*38f0*/  FMUL R27, R27, R12 ;  /* 0x0000000c1b1b7220 */ /* 0x000fc80000400000 */
[----:B------:R-:W-:-:S05]  /*3900*/  FFMA R27, R142, R10, R27 ;  /* 0x0000000a8e1b7223 */ /* 0x000fca000000001b */
[----:B------:R-:W-:-:S05]  /*3910*/  F2FP.SATFINITE.E4M3.F32.PACK_AB_MERGE_C R27, RZ, R27, RZ ;  /* 0x0000001bff1b723e */ /* 0x000fca00048070ff */
[----:B------:R4:W-:Y:S01]  /*3920*/  @!P3 STG.E.U8 desc[UR18][R16.64+0x1], R27 ;  /* 0x0000011b1000b986 */ /* 0x0009e2000c101112 */
[----:B------:R-:W-:Y:S05]  /*3930*/  @P4 BRA `(.L_x_47) ;  /* 0x0000000000044947 */ /* 0x000fea0003800000 */
[----:B------:R0:W5:Y:S02]  /*3940*/  LDG.E.U8 R26, desc[UR18][R4.64+0x8] ;  /* 0x00000812041a7981 */ /* 0x000164000c1e1100 */
.L_x_47:
[----:B------:R-:W-:Y:S05]  /*3950*/  BSYNC B1 ;  /* 0x0000000000017941 */ /* 0x000fea0003800000 */
.L_x_46:
[----:B-----5:R-:W-:Y:S01]  /*3960*/  LOP3.LUT R26, R26, 0xff, RZ, 0xc0, !PT ;  /* 0x000000ff1a1a7812 */ /* 0x020fe200078ec0ff */
[----:B------:R-:W-:Y:S01]  /*3970*/  BSSY B1, `(.L_x_48) ;  /* 0x000000b000017945 */ /* 0x000fe20003800000 */
[----:B------:R-:W-:Y:S02]  /*3980*/  ISETP.LT.OR P3, PT, R6, 0xa, !P0 ;  /* 0x0000000a0600780c */ /* 0x000fe40004761670 */
[----:B------:R-:W-:-:S05]  /*3990*/  F2FP.F16.E4M3.UNPACK_B R26, R26 ;  /* 0x0000001aff1a723e */ /* 0x000fca00020006ff */
[----:B----4-:R-:W-:-:S05]  /*39a0*/  HADD2.F32 R27, -RZ, R26.H0_H0 ;  /* 0x2000001aff1b7230 */ /* 0x010fca0000004100 */
[----:B------:R-:W-:-:S04]  /*39b0*/  FMUL R26, R27, R12 ;  /* 0x0000000c1b1a7220 */ /* 0x000fc80000400000 */
[----:B------:R-:W-:-:S05]  /*39c0*/  FFMA R26, R145, R10, R26 ;  /* 0x0000000a911a7223 */ /* 0x000fca000000001a */
[----:B------:R-:W-:Y:S02]  /*39d0*/  F2FP.SATFINITE.E4M3.F32.PACK_AB_MERGE_C R27, RZ, R26, RZ ;  /* 0x0000001aff1b723e */ /* 0x000fe400048070ff */
[----:B------:R-:W-:-:S03]  /*39e0*/  PRMT R26, RZ, 0x7610, R26 ;  /* 0x00007610ff1a7816 */ /* 0x000fc6000000001a */
[----:B------:R4:W-:Y:S01]  /*39f0*/  @!P4 STG.E.U8 desc[UR18][R18.64+0x8], R27 ;  /* 0x0000081b1200c986 */ /* 0x0009e2000c101112 */
[----:B------:R-:W-:Y:S05]  /*3a00*/  @P3 BRA `(.L_x_49) ;  /* 0x0000000000043947 */ /* 0x000fea0003800000 */
[----:B------:R0:W5:Y:S02]  /*3a10*/  LDG.E.U8 R26, desc[UR18][R4.64+0x9] ;  /* 0x00000912041a7981 */ /* 0x000164000c1e1100 */
.L_x_49:
[----:B------:R-:W-:Y:S05]  /*3a20*/  BSYNC B1 ;  /* 0x0000000000017941 */ /* 0x000fea0003800000 */
.L_x_48:
        /* <DEDUP_REMOVED lines=12> */
.L_x_51:
[----:B------:R-:W-:Y:S05]  /*3af0*/  BSYNC B1 ;  /* 0x0000000000017941 */ /* 0x000fea0003800000 */
.L_x_50:
        /* <DEDUP_REMOVED lines=12> */
.L_x_53:
[----:B------:R-:W-:Y:S05]  /*3bc0*/  BSYNC B1 ;  /* 0x0000000000017941 */ /* 0x000fea0003800000 */
.L_x_52:
        /* <DEDUP_REMOVED lines=12> */
.L_x_55:
[----:B------:R-:W-:Y:S05]  /*3c90*/  BSYNC B1 ;  /* 0x0000000000017941 */ /* 0x000fea0003800000 */
.L_x_54:
        /* <DEDUP_REMOVED lines=12> */
.L_x_57:
[----:B------:R-:W-:Y:S05]  /*3d60*/  BSYNC B1 ;  /* 0x0000000000017941 */ /* 0x000fea0003800000 */
.L_x_56:
        /* <DEDUP_REMOVED lines=12> */
.L_x_59:
[----:B------:R-:W-:Y:S05]  /*3e30*/  BSYNC B1 ;  /* 0x0000000000017941 */ /* 0x000fea0003800000 */
.L_x_58:
        /* <DEDUP_REMOVED lines=12> */
.L_x_61:
[----:B------:R-:W-:Y:S05]  /*3f00*/  BSYNC B1 ;  /* 0x0000000000017941 */ /* 0x000fea0003800000 */
.L_x_60:
        /* <DEDUP_REMOVED lines=12> */
.L_x_63:
[----:B------:R-:W-:Y:S05]  /*3fd0*/  BSYNC B1 ;  /* 0x0000000000017941 */ /* 0x000fea0003800000 */
.L_x_62:
        /* <DEDUP_REMOVED lines=12> */
.L_x_65:
[----:B------:R-:W-:Y:S05]  /*40a0*/  BSYNC B1 ;  /* 0x0000000000017941 */ /* 0x000fea0003800000 */
.L_x_64:
        /* <DEDUP_REMOVED lines=12> */
.L_x_67:
[----:B------:R-:W-:Y:S05]  /*4170*/  BSYNC B1 ;  /* 0x0000000000017941 */ /* 0x000fea0003800000 */
.L_x_66:
        /* <DEDUP_REMOVED lines=12> */
.L_x_69:
[----:B------:R-:W-:Y:S05]  /*4240*/  BSYNC B1 ;  /* 0x0000000000017941 */ /* 0x000fea0003800000 */
.L_x_68:
        /* <DEDUP_REMOVED lines=12> */
.L_x_71:
[----:B------:R-:W-:Y:S05]  /*4310*/  BSYNC B1 ;  /* 0x0000000000017941 */ /* 0x000fea0003800000 */
.L_x_70:
        /* <DEDUP_REMOVED lines=12> */
.L_x_73:
[----:B------:R-:W-:Y:S05]  /*43e0*/  BSYNC B1 ;  /* 0x0000000000017941 */ /* 0x000fea0003800000 */
.L_x_72:
        /* <DEDUP_REMOVED lines=12> */
.L_x_75:
[----:B------:R-:W-:Y:S05]  /*44b0*/  BSYNC B1 ;  /* 0x0000000000017941 */ /* 0x000fea0003800000 */
.L_x_74:
        /* <DEDUP_REMOVED lines=12> */
.L_x_77:
[----:B------:R-:W-:Y:S05]  /*4580*/  BSYNC B1 ;  /* 0x0000000000017941 */ /* 0x000fea0003800000 */
.L_x_76:
        /* <DEDUP_REMOVED lines=12> */
.L_x_79:
[----:B------:R-:W-:Y:S05]  /*4650*/  BSYNC B1 ;  /* 0x0000000000017941 */ /* 0x000fea0003800000 */
.L_x_78:
        /* <DEDUP_REMOVED lines=12> */
.L_x_81:
[----:B------:R-:W-:Y:S05]  /*4720*/  BSYNC B1 ;  /* 0x0000000000017941 */ /* 0x000fea0003800000 */
.L_x_80:
        /* <DEDUP_REMOVED lines=12> */
.L_x_83:
[----:B------:R-:W-:Y:S05]  /*47f0*/  BSYNC B1 ;  /* 0x0000000000017941 */ /* 0x000fea0003800000 */
.L_x_82:
        /* <DEDUP_REMOVED lines=12> */
.L_x_85:
[----:B------:R-:W-:Y:S05]  /*48c0*/  BSYNC B1 ;  /* 0x0000000000017941 */ /* 0x000fea0003800000 */
.L_x_84:
        /* <DEDUP_REMOVED lines=12> */
.L_x_87:
[----:B------:R-:W-:Y:S05]  /*4990*/  BSYNC B1 ;  /* 0x0000000000017941 */ /* 0x000fea0003800000 */
.L_x_86:
        /* <DEDUP_REMOVED lines=12> */
.L_x_89:
[----:B------:R-:W-:Y:S05]  /*4a60*/  BSYNC B1 ;  /* 0x0000000000017941 */ /* 0x000fea0003800000 */
.L_x_88:
        /* <DEDUP_REMOVED lines=12> */
.L_x_91:
[----:B------:R-:W-:Y:S05]  /*4b30*/  BSYNC B1 ;  /* 0x0000000000017941 */ /* 0x000fea0003800000 */
.L_x_90:
        /* <DEDUP_REMOVED lines=12> */
.L_x_93:
[----:B------:R-:W-:Y:S05]  /*4c00*/  BSYNC B1 ;  /* 0x0000000000017941 */ /* 0x000fea0003800000 */
.L_x_92:
        /* <DEDUP_REMOVED lines=12> */
.L_x_95:
[----:B------:R-:W-:Y:S05]  /*4cd0*/  BSYNC B1 ;  /* 0x0000000000017941 */ /* 0x000fea0003800000 */
.L_x_94:
        /* <DEDUP_REMOVED lines=12> */
.L_x_97:
[----:B------:R-:W-:Y:S05]  /*4da0*/  BSYNC B1 ;  /* 0x0000000000017941 */ /* 0x000fea0003800000 */
.L_x_96:
        /* <DEDUP_REMOVED lines=12> */
.L_x_99:
[----:B------:R-:W-:Y:S05]  /*4e70*/  BSYNC B1 ;  /* 0x0000000000017941 */ /* 0x000fea0003800000 */
.L_x_98:
        /* <DEDUP_REMOVED lines=12> */
.L_x_101:
[----:B------:R-:W-:Y:S05]  /*4f40*/  BSYNC B1 ;  /* 0x0000000000017941 */ /* 0x000fea0003800000 */
.L_x_100:
        /* <DEDUP_REMOVED lines=12> */
.L_x_103:
[----:B------:R-:W-:Y:S05]  /*5010*/  BSYNC B1 ;  /* 0x0000000000017941 */ /* 0x000fea0003800000 */
.L_x_102:
        /* <DEDUP_REMOVED lines=12> */
.L_x_105:
[----:B------:R-:W-:Y:S05]  /*50e0*/  BSYNC B1 ;  /* 0x0000000000017941 */ /* 0x000fea0003800000 */
.L_x_104:
        /* <DEDUP_REMOVED lines=12> */
.L_x_107:
[----:B------:R-:W-:Y:S05]  /*51b0*/  BSYNC B1 ;  /* 0x0000000000017941 */ /* 0x000fea0003800000 */
.L_x_106:
        /* <DEDUP_REMOVED lines=12> */
.L_x_109:
[----:B------:R-:W-:Y:S05]  /*5280*/  BSYNC B1 ;  /* 0x0000000000017941 */ /* 0x000fea0003800000 */
.L_x_108:
        /* <DEDUP_REMOVED lines=12> */
.L_x_111:
[----:B------:R-:W-:Y:S05]  /*5350*/  BSYNC B1 ;  /* 0x0000000000017941 */ /* 0x000fea0003800000 */
.L_x_110:
        /* <DEDUP_REMOVED lines=12> */
.L_x_113:
[----:B------:R-:W-:Y:S05]  /*5420*/  BSYNC B1 ;  /* 0x0000000000017941 */ /* 0x000fea0003800000 */
.L_x_112:
        /* <DEDUP_REMOVED lines=12> */
.L_x_115:
[----:B------:R-:W-:Y:S05]  /*54f0*/  BSYNC B1 ;  /* 0x0000000000017941 */ /* 0x000fea0003800000 */
.L_x_114:
        /* <DEDUP_REMOVED lines=12> */
.L_x_117:
[----:B------:R-:W-:Y:S05]  /*55c0*/  BSYNC B1 ;  /* 0x0000000000017941 */ /* 0x000fea0003800000 */
.L_x_116:
        /* <DEDUP_REMOVED lines=12> */
.L_x_119:
[----:B------:R-:W-:Y:S05]  /*5690*/  BSYNC B1 ;  /* 0x0000000000017941 */ /* 0x000fea0003800000 */
.L_x_118:
        /* <DEDUP_REMOVED lines=12> */
.L_x_121:
[----:B------:R-:W-:Y:S05]  /*5760*/  BSYNC B1 ;  /* 0x0000000000017941 */ /* 0x000fea0003800000 */
.L_x_120:
        /* <DEDUP_REMOVED lines=12> */
.L_x_123:
[----:B------:R-:W-:Y:S05]  /*5830*/  BSYNC B1 ;  /* 0x0000000000017941 */ /* 0x000fea0003800000 */
.L_x_122:
        /* <DEDUP_REMOVED lines=12> */
.L_x_125:
[----:B------:R-:W-:Y:S05]  /*5900*/  BSYNC B1 ;  /* 0x0000000000017941 */ /* 0x000fea0003800000 */
.L_x_124:
        /* <DEDUP_REMOVED lines=12> */
.L_x_127:
[----:B------:R-:W-:Y:S05]  /*59d0*/  BSYNC B1 ;  /* 0x0000000000017941 */ /* 0x000fea0003800000 */
.L_x_126:
        /* <DEDUP_REMOVED lines=12> */
.L_x_129:
[----:B------:R-:W-:Y:S05]  /*5aa0*/  BSYNC B1 ;  /* 0x0000000000017941 */ /* 0x000fea0003800000 */
.L_x_128:
        /* <DEDUP_REMOVED lines=12> */
.L_x_131:
[----:B------:R-:W-:Y:S05]  /*5b70*/  BSYNC B1 ;  /* 0x0000000000017941 */ /* 0x000fea0003800000 */
.L_x_130:
        /* <DEDUP_REMOVED lines=12> */
.L_x_133:
[----:B------:R-:W-:Y:S05]  /*5c40*/  BSYNC B1 ;  /* 0x0000000000017941 */ /* 0x000fea0003800000 */
.L_x_132:
        /* <DEDUP_REMOVED lines=12> */
.L_x_135:
[----:B------:R-:W-:Y:S05]  /*5d10*/  BSYNC B1 ;  /* 0x0000000000017941 */ /* 0x000fea0003800000 */
.L_x_134:
        /* <DEDUP_REMOVED lines=12> */
.L_x_137:
[----:B------:R-:W-:Y:S05]  /*5de0*/  BSYNC B1 ;  /* 0x0000000000017941 */ /* 0x000fea0003800000 */
.L_x_136:
        /* <DEDUP_REMOVED lines=12> */
.L_x_139:
[----:B------:R-:W-:Y:S05]  /*5eb0*/  BSYNC B1 ;  /* 0x0000000000017941 */ /* 0x000fea0003800000 */
.L_x_138:
        /* <DEDUP_REMOVED lines=12> */
.L_x_141:
[----:B------:R-:W-:Y:S05]  /*5f80*/  BSYNC B1 ;  /* 0x0000000000017941 */ /* 0x000fea0003800000 */
.L_x_140:
        /* <DEDUP_REMOVED lines=12> */
.L_x_143:
[----:B------:R-:W-:Y:S05]  /*6050*/  BSYNC B1 ;  /* 0x0000000000017941 */ /* 0x000fea0003800000 */
.L_x_142:
        /* <DEDUP_REMOVED lines=12> */
.L_x_145:
[----:B------:R-:W-:Y:S05]  /*6120*/  BSYNC B1 ;  /* 0x0000000000017941 */ /* 0x000fea0003800000 */
.L_x_144:
        /* <DEDUP_REMOVED lines=12> */
.L_x_147:
[----:B------:R-:W-:Y:S05]  /*61f0*/  BSYNC B1 ;  /* 0x0000000000017941 */ /* 0x000fea0003800000 */
.L_x_146:
        /* <DEDUP_REMOVED lines=12> */
.L_x_149:
[----:B------:R-:W-:Y:S05]  /*62c0*/  BSYNC B1 ;  /* 0x0000000000017941 */ /* 0x000fea0003800000 */
.L_x_148:
        /* <DEDUP_REMOVED lines=12> */
.L_x_151:
[----:B------:R-:W-:Y:S05]  /*6390*/  BSYNC B1 ;  /* 0x0000000000017941 */ /* 0x000fea0003800000 */
.L_x_150:
        /* <DEDUP_REMOVED lines=12> */
.L_x_153:
[----:B------:R-:W-:Y:S05]  /*6460*/  BSYNC B1 ;  /* 0x0000000000017941 */ /* 0x000fea0003800000 */
.L_x_152:
        /* <DEDUP_REMOVED lines=12> */
.L_x_155:
[----:B------:R-:W-:Y:S05]  /*6530*/  BSYNC B1 ;  /* 0x0000000000017941 */ /* 0x000fea0003800000 */
.L_x_154:
        /* <DEDUP_REMOVED lines=12> */
.L_x_157:
[----:B------:R-:W-:Y:S05]  /*6600*/  BSYNC B1 ;  /* 0x0000000000017941 */ /* 0x000fea0003800000 */
.L_x_156:
        /* <DEDUP_REMOVED lines=12> */
.L_x_159:
[----:B------:R-:W-:Y:S05]  /*66d0*/  BSYNC B1 ;  /* 0x0000000000017941 */ /* 0x000fea0003800000 */
.L_x_158:
[----:B-----5:R-:W-:Y:S01]  /*66e0*/  LOP3.LUT R26, R26, 0xff, RZ, 0xc0, !PT ;  /* 0x000000ff1a1a7812 */ /* 0x020fe200078ec0ff */
[----:B------:R-:W-:Y:S01]  /*66f0*/  BSSY B1, `(.L_x_160) ;  /* 0x000000b000017945 */ /* 0x000fe20003800000 */
[----:B------:R-:W-:Y:S02]  /*6700*/  ISETP.LT.OR P0, PT, R6, 0x7a, !P0 ;  /* 0x0000007a0600780c */ /* 0x000fe40004701670 */
[----:B------:R-:W-:-:S05]  /*6710*/  F2FP.F16.E4M3.UNPACK_B R26, R26 ;  /* 0x0000001aff1a723e */ /* 0x000fca00020006ff */
[----:B----4-:R-:W-:-:S05]  /*6720*/  HADD2.F32 R27, -RZ, R26.H0_H0 ;  /* 0x2000001aff1b7230 */ /* 0x010fca0000004100 */
[----:B------:R-:W-:-:S04]  /*6730*/  FMUL R26, R27, R12 ;  /* 0x0000000c1b1a7220 */ /* 0x000fc80000400000 */
[----:B------:R-:W-:Y:S01]  /*6740*/  FFMA R26, R21, R10, R26 ;  /* 0x0000000a151a7223 */ /* 0x000fe2000000001a */
[----:B------:R-:W-:-:S04]  /*6750*/  PRMT R21, RZ, 0x7610, R21 ;  /* 0x00007610ff157816 */ /* 0x000fc80000000015 */
[----:B------:R-:W-:-:S05]  /*6760*/  F2FP.SATFINITE.E4M3.F32.PACK_AB_MERGE_C R27, RZ, R26, RZ ;  /* 0x0000001aff1b723e */ /* 0x000fca00048070ff */
[----:B------:R4:W-:Y:S01]  /*6770*/  @!P4 STG.E.U8 desc[UR18][R18.64+0x78], R27 ;  /* 0x0000781b1200c986 */ /* 0x0009e2000c101112 */
[----:B------:R-:W-:Y:S05]  /*6780*/  @P0 BRA `(.L_x_161) ;  /* 0x0000000000040947 */ /* 0x000fea0003800000 */
[----:B------:R0:W5:Y:S02]  /*6790*/  LDG.E.U8 R21, desc[UR18][R4.64+0x79] ;  /* 0x0000791204157981 */ /* 0x000164000c1e1100 */
.L_x_161:
[----:B------:R-:W-:Y:S05]  /*67a0*/  BSYNC B1 ;  /* 0x0000000000017941 */ /* 0x000fea0003800000 */
.L_x_160:
[----:B-----5:R-:W-:Y:S01]  /*67b0*/  LOP3.LUT R21, R21, 0xff, RZ, 0xc0, !PT ;  /* 0x000000ff15157812 */ /* 0x020fe200078ec0ff */
[----:B------:R-:W-:Y:S01]  /*67c0*/  BSSY B1, `(.L_x_162) ;  /* 0x000000b000017945 */ /* 0x000fe20003800000 */
[----:B------:R-:W-:Y:S02]  /*67d0*/  ISETP.LT.OR P3, PT, R6, 0x79, !P1 ;  /* 0x000000790600780c */ /* 0x000fe40004f61670 */
[----:B------:R-:W-:Y:S02]  /*67e0*/  F2FP.F16.E4M3.UNPACK_B R21, R21 ;  /* 0x00000015ff15723e */ /* 0x000fe400020006ff */
[----:B0-2---:R-:W-:-:S03]  /*67f0*/  PRMT R4, RZ, 0x7610, R4 ;  /* 0x00007610ff047816 */ /* 0x005fc60000000004 */
[----:B------:R-:W-:-:S05]  /*6800*/  HADD2.F32 R21, -RZ, R21.H0_H0 ;  /* 0x20000015ff157230 */ /* 0x000fca0000004100 */
[----:B------:R-:W-:-:S04]  /*6810*/  FMUL R21, R21, R12 ;  /* 0x0000000c15157220 */ /* 0x000fc80000400000 */
[----:B------:R-:W-:-:S05]  /*6820*/  FFMA R21, R20, R10, R21 ;  /* 0x0000000a14157223 */ /* 0x000fca0000000015 */
[----:B------:R-:W-:-:S05]  /*6830*/  F2FP.SATFINITE.E4M3.F32.PACK_AB_MERGE_C R21, RZ, R21, RZ ;  /* 0x00000015ff15723e */ /* 0x000fca00048070ff */
[----:B------:R0:W-:Y:S01]  /*6840*/  @!P0 STG.E.U8 desc[UR18][R18.64+0x79], R21 ;  /* 0x0000791512008986 */ /* 0x0001e2000c101112 */
[----:B------:R-:W-:Y:S05]  /*6850*/  @P3 BRA `(.L_x_163) ;  /* 0x0000000000043947 */ /* 0x000fea0003800000 */
[----:B------:R2:W5:Y:S02]  /*6860*/  LDG.E.U8 R4, desc[UR18][R24.64+0x78] ;  /* 0x0000781218047981 */ /* 0x000564000c1e1100 */
.L_x_163:
[----:B------:R-:W-:Y:S05]  /*6870*/  BSYNC B1 ;  /* 0x0000000000017941 */ /* 0x000fea0003800000 */
.L_x_162:
        /* <DEDUP_REMOVED lines=12> */
.L_x_165:
[----:B------:R-:W-:Y:S05]  /*6940*/  BSYNC B1 ;  /* 0x0000000000017941 */ /* 0x000fea0003800000 */
.L_x_164:
[----:B------:R-:W-:Y:S05]  /*6950*/  @P1 BRA `(.L_x_166) ;  /* 0x0000001000281947 */ /* 0x000fea0003800000 */
[----:B-----5:R-:W-:-:S04]  /*6960*/  LOP3.LUT R4, R4, 0xff, RZ, 0xc0, !PT ;  /* 0x000000ff04047812 */ /* 0x020fc800078ec0ff */
[----:B------:R-:W-:-:S05]  /*6970*/  F2FP.F16.E4M3.UNPACK_B R4, R4 ;  /* 0x00000004ff04723e */ /* 0x000fca00020006ff */
[----:B0-----:R-:W-:-:S05]  /*6980*/  HADD2.F32 R5, -RZ, R4.H0_H0 ;  /* 0x20000004ff057230 */ /* 0x001fca0000004100 */
[----:B------:R-:W-:-:S04]  /*6990*/  FMUL R5, R5, R12 ;  /* 0x0000000c05057220 */ /* 0x000fc80000400000 */
[----:B------:R-:W-:-:S05]  /*69a0*/  FFMA R5, R22, R10, R5 ;  /* 0x0000000a16057223 */ /* 0x000fca0000000005 */
[----:B------:R-:W-:-:S05]  /*69b0*/  F2FP.SATFINITE.E4M3.F32.PACK_AB_MERGE_C R5, RZ, R5, RZ ;  /* 0x00000005ff05723e */ /* 0x000fca00048070ff */
[----:B------:R0:W-:Y:S01]  /*69c0*/  STG.E.U8 desc[UR18][R16.64+0x79], R5 ;  /* 0x0000790510007986 */ /* 0x0001e2000c101112 */
[----:B------:R-:W-:Y:S05]  /*69d0*/  BRA `(.L_x_166) ;  /* 0x0000001000087947 */ /* 0x000fea0003800000 */
.L_x_37:
[----:B------:R-:W-:Y:S01]  /*69e0*/  ISETP.GE.AND P1, PT, R30, 0x1, PT ;  /* 0x000000011e00780c */ /* 0x000fe20003f26270 */
[-C--:B------:R-:W-:Y:S01]  /*69f0*/  FMUL R149, R149, R10.reuse ;  /* 0x0000000a95957220 */ /* 0x080fe20000400000 */
[-C--:B------:R-:W-:Y:S01]  /*6a00*/  FMUL R144, R144, R10.reuse ;  /* 0x0000000a90907220 */ /* 0x080fe20000400000 */
[----:B------:R-:W-:Y:S01]  /*6a10*/  ISETP.GE.AND P0, PT, R30, 0x9, PT ;  /* 0x000000091e00780c */ /* 0x000fe20003f06270 */
[-C--:B------:R-:W-:Y:S01]  /*6a20*/  FMUL R147, R147, R10.reuse ;  /* 0x0000000a93937220 */ /* 0x080fe20000400000 */
[----:B------:R-:W-:Y:S01]  /*6a30*/  ISETP.LT.OR P4, PT, R6, 0x1, !P1 ;  /* 0x000000010600780c */ /* 0x000fe20004f81670 */
[-C--:B------:R-:W-:Y:S01]  /*6a40*/  FMUL R142, R142, R10.reuse ;  /* 0x0000000a8e8e7220 */ /* 0x080fe20000400000 */
[----:B------:R-:W-:Y:S01]  /*6a50*/  ISETP.LT.OR P5, PT, R6, 0x2, !P1 ;  /* 0x000000020600780c */ /* 0x000fe20004fa1670 */
[-C--:B------:R-:W-:Y:S01]  /*6a60*/  FMUL R145, R145, R10.reuse ;  /* 0x0000000a91917220 */ /* 0x080fe20000400000 */
[----:B------:R-:W-:Y:S01]  /*6a70*/  F2FP.SATFINITE.E4M3.F32.PACK_AB_MERGE_C R149, RZ, R149, RZ ;  /* 0x00000095ff95723e */ /* 0x000fe200048070ff */
[----:B------:R-:W-:Y:S01]  /*6a80*/  FMUL R140, R140, R10 ;  /* 0x0000000a8c8c7220 */ /* 0x000fe20000400000 */
[----:B------:R-:W-:Y:S01]  /*6a90*/  F2FP.SATFINITE.E4M3.F32.PACK_AB_MERGE_C R5, RZ, R144, RZ ;  /* 0x00000090ff05723e */ /* 0x000fe200048070ff */
[-C--:B------:R-:W-:Y:S01]  /*6aa0*/  FMUL R143, R143, R10.reuse ;  /* 0x0000000a8f8f7220 */ /* 0x080fe20000400000 */
[----:B------:R-:W-:Y:S01]  /*6ab0*/  ISETP.LT.OR P3, PT, R6, 0x1, !P0 ;  /* 0x000000010600780c */ /* 0x000fe20004761670 */
[-C--:B------:R-:W-:Y:S01]  /*6ac0*/  FMUL R138, R138, R10.reuse ;  /* 0x0000000a8a8a7220 */ /* 0x080fe20000400000 */
[C---:B------:R-:W-:Y:S01]  /*6ad0*/  ISETP.LT.OR P6, PT, R6.reuse, 0xa, !P1 ;  /* 0x0000000a0600780c */ /* 0x040fe20004fc1670 */
[-C--:B------:R-:W-:Y:S01]  /*6ae0*/  FMUL R141, R141, R10.reuse ;  /* 0x0000000a8d8d7220 */ /* 0x080fe20000400000 */
[----:B------:R-:W-:Y:S01]  /*6af0*/  F2FP.SATFINITE.E4M3.F32.PACK_AB_MERGE_C R147, RZ, R147, RZ ;  /* 0x00000093ff93723e */ /* 0x000fe200048070ff */
[----:B------:R-:W-:Y:S01]  /*6b00*/  @!P4 STG.E.U8 desc[UR18][R18.64], R149 ;  /* 0x000000951200c986 */ /* 0x000fe2000c101112 */
[----:B------:R-:W-:Y:S01]  /*6b10*/  ISETP.LT.OR P4, PT, R6, 0x2, !P0 ;  /* 0x000000020600780c */ /* 0x000fe20004781670 */
[----:B------:R-:W-:Y:S01]  /*6b20*/  FMUL R136, R136, R10 ;  /* 0x0000000a88887220 */ /* 0x000fe20000400000 */
[----:B------:R-:W-:Y:S01]  /*6b30*/  F2FP.SATFINITE.E4M3.F32.PACK_AB_MERGE_C R25, RZ, R142, RZ ;  /* 0x0000008eff19723e */ /* 0x000fe200048070ff */
[----:B------:R0:W-:Y:S01]  /*6b40*/  @!P5 STG.E.U8 desc[UR18][R18.64+0x1], R5 ;  /* 0x000001051200d986 */ /* 0x0001e2000c101112 */
[C---:B------:R-:W-:Y:S01]  /*6b50*/  ISETP.LT.OR P5, PT, R6.reuse, 0x9, !P1 ;  /* 0x000000090600780c */ /* 0x040fe20004fa1670 */
[-C--:B------:R-:W-:Y:S01]  /*6b60*/  FMUL R139, R139, R10.reuse ;  /* 0x0000000a8b8b7220 */ /* 0x080fe20000400000 */
[----:B------:R-:W-:Y:S01]  /*6b70*/  F2FP.SATFINITE.E4M3.F32.PACK_AB_MERGE_C R145, RZ, R145, RZ ;  /* 0x00000091ff91723e */ /* 0x000fe200048070ff */
[----:B------:R-:W-:Y:S01]  /*6b80*/  @!P3 STG.E.U8 desc[UR18][R16.64], R147 ;  /* 0x000000931000b986 */ /* 0x000fe2000c101112 */
[----:B------:R-:W-:Y:S01]  /*6b90*/  ISETP.LT.OR P3, PT, R6, 0x9, !P0 ;  /* 0x000000090600780c */ /* 0x000fe20004761670 */
[-C--:B------:R-:W-:Y:S01]  /*6ba0*/  FMUL R134, R134, R10.reuse ;  /* 0x0000000a86867220 */ /* 0x080fe20000400000 */
[----:B------:R-:W-:Y:S01]  /*6bb0*/  F2FP.SATFINITE.E4M3.F32.PACK_AB_MERGE_C R143, RZ, R143, RZ ;  /* 0x0000008fff8f723e */ /* 0x000fe200048070ff */
[-C--:B------:R-:W-:Y:S01]  /*6bc0*/  FMUL R137, R137, R10.reuse ;  /* 0x0000000a89897220 */ /* 0x080fe20000400000 */
[----:B------:R-:W-:Y:S01]  /*6bd0*/  F2FP.SATFINITE.E4M3.F32.PACK_AB_MERGE_C R141, RZ, R141, RZ ;  /* 0x0000008dff8d723e */ /* 0x000fe200048070ff */
[----:B------:R1:W-:Y:S01]  /*6be0*/  @!P4 STG.E.U8 desc[UR18][R16.64+0x1], R25 ;  /* 0x000001191000c986 */ /* 0x0003e2000c101112 */
[----:B------:R-:W-:Y:S01]  /*6bf0*/  ISETP.LT.OR P4, PT, R6, 0xa, !P0 ;  /* 0x0000000a0600780c */ /* 0x000fe20004781670 */
[----:B------:R-:W-:Y:S01]  /*6c00*/  FMUL R132, R132, R10 ;  /* 0x0000000a84847220 */ /* 0x000fe20000400000 */
[----:B0-----:R-:W-:Y:S01]  /*6c10*/  F2FP.SATFINITE.E4M3.F32.PACK_AB_MERGE_C R5, RZ, R140, RZ ;  /* 0x0000008cff05723e */ /* 0x001fe200048070ff */
[----:B------:R-:W-:Y:S01]  /*6c20*/  @!P5 STG.E.U8 desc[UR18][R18.64+0x8], R145 ;  /* 0x000008911200d986 */ /* 0x000fe2000c101112 */
[C---:B------:R-:W-:Y:S01]  /*6c30*/  ISETP.LT.OR P5, PT, R6.reuse, 0x11, !P1 ;  /* 0x000000110600780c */ /* 0x040fe20004fa1670 */
[-C--:B------:R-:W-:Y:S01]  /*6c40*/  FMUL R135, R135, R10.reuse ;  /* 0x0000000a87877220 */ /* 0x080fe20000400000 */
[----:B------:R-:W-:Y:S01]  /*6c50*/  F2FP.SATFINITE.E4M3.F32.PACK_AB_MERGE_C R139, RZ, R139, RZ ;  /* 0x0000008bff8b723e */ /* 0x000fe200048070ff */
[----:B------:R0:W-:Y:S01]  /*6c60*/  @!P6 STG.E.U8 desc[UR18][R18.64+0x9], R5 ;  /* 0x000009051200e986 */ /* 0x0001e2000c101112 */
[----:B------:R-:W-:Y:S01]  /*6c70*/  ISETP.LT.OR P6, PT, R6, 0x12, !P1 ;  /* 0x000000120600780c */ /* 0x000fe20004fc1670 */
[----:B------:R-:W-:Y:S01]  /*6c80*/  FMUL R130, R130, R10 ;  /* 0x0000000a82827220 */ /* 0x000fe20000400000 */
[----:B------:R-:W-:Y:S01]  /*6c90*/  F2FP.SATFINITE.E4M3.F32.PACK_AB_MERGE_C R137, RZ, R137, RZ ;  /* 0x00000089ff89723e */ /* 0x000fe200048070ff */
[----:B------:R-:W-:Y:S01]  /*6ca0*/  @!P3 STG.E.U8 desc[UR18][R16.64+0x8], R143 ;  /* 0x0000088f1000b986 */ /* 0x000fe2000c101112 */
[----:B-1----:R-:W-:Y:S01]  /*6cb0*/  F2FP.SATFINITE.E4M3.F32.PACK_AB_MERGE_C R25, RZ, R138, RZ ;  /* 0x0000008aff19723e */ /* 0x002fe200048070ff */
[-C--:B------:R-:W-:Y:S01]  /*6cc0*/  FMUL R133, R133, R10.reuse ;  /* 0x0000000a85857220 */ /* 0x080fe20000400000 */
[----:B------:R-:W-:Y:S01]  /*6cd0*/  ISETP.LT.OR P3, PT, R6, 0x11, !P0 ;  /* 0x000000110600780c */ /* 0x000fe20004761670 */
[-C--:B------:R-:W-:Y:S01]  /*6ce0*/  FMUL R128, R128, R10.reuse ;  /* 0x0000000a80807220 */ /* 0x080fe20000400000 */
[----:B------:R-:W-:Y:S01]  /*6cf0*/  F2FP.SATFINITE.E4M3.F32.PACK_AB_MERGE_C R135, RZ, R135, RZ ;  /* 0x00000087ff87723e */ /* 0x000fe200048070ff */
[----:B------:R1:W-:Y:S01]  /*6d00*/  @!P4 STG.E.U8 desc[UR18][R16.64+0x9], R25 ;  /* 0x000009191000c986 */ /* 0x0003e2000c101112 */
[C---:B------:R-:W-:Y:S01]  /*6d10*/  ISETP.LT.OR P4, PT, R6.reuse, 0x12, !P0 ;  /* 0x000000120600780c */ /* 0x040fe20004781670 */
[----:B------:R-:W-:Y:S01]  /*6d20*/  FMUL R131, R131, R10 ;  /* 0x0000000a83837220 */ /* 0x000fe20000400000 */
[----:B0-----:R-:W-:Y:S01]  /*6d30*/  F2FP.SATFINITE.E4M3.F32.PACK_AB_MERGE_C R5, RZ, R136, RZ ;  /* 0x00000088ff05723e */ /* 0x001fe200048070ff */
[----:B------:R-:W-:Y:S01]  /*6d40*/  @!P5 STG.E.U8 desc[UR18][R18.64+0x10], R141 ;  /* 0x0000108d1200d986 */ /* 0x000fe2000c101112 */
[----:B------:R-:W-:Y:S01]  /*6d50*/  ISETP.LT.OR P5, PT, R6, 0x19, !P1 ;  /* 0x000000190600780c */ /* 0x000fe20004fa1670 */
[-C--:B------:R-:W-:Y:S01]  /*6d60*/  FMUL R126, R126, R10.reuse ;  /* 0x0000000a7e7e7220 */ /* 0x080fe20000400000 */
[----:B------:R-:W-:Y:S01]  /*6d70*/  F2FP.SATFINITE.E4M3.F32.PACK_AB_MERGE_C R133, RZ, R133, RZ ;  /* 0x00000085ff85723e */ /* 0x000fe200048070ff */
[----:B------:R0:W-:Y:S01]  /*6d80*/  @!P6 STG.E.U8 desc[UR18][R18.64+0x11], R5 ;  /* 0x000011051200e986 */ /* 0x0001e2000c101112 */
[----:B------:R-:W-:Y:S01]  /*6d90*/  ISETP.LT.OR P6, PT, R6, 0x1a, !P1 ;  /* 0x0000001a0600780c */ /* 0x000fe20004fc1670 */
[-C--:B------:R-:W-:Y:S01]  /*6da0*/  FMUL R129, R129, R10.reuse ;  /* 0x0000000a81817220 */ /* 0x080fe20000400000 */
[----:B------:R-:W-:Y:S01]  /*6db0*/  FMUL R124, R124, R10 ;  /* 0x0000000a7c7c7220 */ /* 0x000fe20000400000 */
[----:B-1----:R-:W-:Y:S01]  /*6dc0*/  F2FP.SATFINITE.E4M3.F32.PACK_AB_MERGE_C R25, RZ, R134, RZ ;  /* 0x00000086ff19723e */ /* 0x002fe200048070ff */
[----:B------:R-:W-:Y:S01]  /*6dd0*/  @!P3 STG.E.U8 desc[UR18][R16.64+0x10], R139 ;  /* 0x0000108b1000b986 */ /* 0x000fe2000c101112 */
[C---:B------:R-:W-:Y:S01]  /*6de0*/  ISETP.LT.OR P3, PT, R6.reuse, 0x19, !P0 ;  /* 0x000000190600780c */ /* 0x040fe20004761670 */
        /* <DEDUP_REMOVED lines=37> */
[-C--:B------:R-:W-:Y:S01]  /*7040*/  FMUL R112, R112, R10.reuse ;  /* 0x0000000a70707220 */ /* 0x080fe20000400000 */
        /* <DEDUP_REMOVED lines=81> */
[C---:B------:R-:W-:Y:S01]  /*7560*/  ISETP.LT.OR P6, PT, R6.reuse, 0x52, !P1 ;  /* 0x000000520600780c */ /* 0x040fe20004fc1670 */
        /* <DEDUP_REMOVED lines=22> */
[----:B------:R-:W-:-:S02]  /*76d0*/  ISETP.LT.OR P3, PT, R6, 0x59, !P0 ;  /* 0x000000590600780c */ /* 0x000fc40004761670 */
[----:B------:R-:W-:Y:S01]  /*76e0*/  F2FP.SATFINITE.E4M3.F32.PACK_AB_MERGE_C R91, RZ, R91, RZ ;  /* 0x0000005bff5b723e */ /* 0x000fe200048070ff */
[----:B------:R1:W-:Y:S01]  /*76f0*/  @!P4 STG.E.U8 desc[UR18][R16.64+0x51], R25 ;  /* 0x000051191000c986 */ /* 0x0003e2000c101112 */
[C---:B------:R-:W-:Y:S02]  /*7700*/  ISETP.LT.OR P4, PT, R6.reuse, 0x5a, !P0 ;  /* 0x0000005a0600780c */ /* 0x040fe40004781670 */
[----:B0-----:R-:W-:Y:S01]  /*7710*/  F2FP.SATFINITE.E4M3.F32.PACK_AB_MERGE_C R5, RZ, R100, RZ ;  /* 0x00000064ff05723e */ /* 0x001fe200048070ff */
[----:B------:R-:W-:Y:S01]  /*7720*/  @!P5 STG.E.U8 desc[UR18][R18.64+0x58], R105 ;  /* 0x000058691200d986 */ /* 0x000fe2000c101112 */
[C---:B------:R-:W-:Y:S02]  /*7730*/  ISETP.LT.OR P5, PT, R6.reuse, 0x61, !P1 ;  /* 0x000000610600780c */ /* 0x040fe40004fa1670 */
[----:B------:R-:W-:Y:S01]  /*7740*/  F2FP.SATFINITE.E4M3.F32.PACK_AB_MERGE_C R21, RZ, R21, RZ ;  /* 0x00000015ff15723e */ /* 0x000fe200048070ff */
[----:B------:R0:W-:Y:S01]  /*7750*/  @!P6 STG.E.U8 desc[UR18][R18.64+0x59], R5 ;  /* 0x000059051200e986 */ /* 0x0001e2000c101112 */
[----:B------:R-:W-:-:S02]  /*7760*/  ISETP.LT.OR P6, PT, R6, 0x62, !P1 ;  /* 0x000000620600780c */ /* 0x000fc40004fc1670 */
[----:B------:R-:W-:Y:S01]  /*7770*/  F2FP.SATFINITE.E4M3.F32.PACK_AB_MERGE_C R23, RZ, R23, RZ ;  /* 0x00000017ff17723e */ /* 0x000fe200048070ff */
[----:B------:R-:W-:Y:S01]  /*7780*/  @!P3 STG.E.U8 desc[UR18][R16.64+0x58], R103 ;  /* 0x000058671000b986 */ /* 0x000fe2000c101112 */
[----:B-1----:R-:W-:Y:S02]  /*7790*/  F2FP.SATFINITE.E4M3.F32.PACK_AB_MERGE_C R25, RZ, R98, RZ ;  /* 0x00000062ff19723e */ /* 0x002fe400048070ff */
[C---:B------:R-:W-:Y:S02]  /*77a0*/  ISETP.LT.OR P3, PT, R6.reuse, 0x61, !P0 ;  /* 0x000000610600780c */ /* 0x040fe40004761670 */
[----:B------:R-:W-:Y:S01]  /*77b0*/  F2FP.SATFINITE.E4M3.F32.PACK_AB_MERGE_C R27, RZ, R22, RZ ;  /* 0x00000016ff1b723e */ /* 0x000fe200048070ff */
[----:B------:R1:W-:Y:S01]  /*77c0*/  @!P4 STG.E.U8 desc[UR18][R16.64+0x59], R25 ;  /* 0x000059191000c986 */ /* 0x0003e2000c101112 */
[C---:B------:R-:W-:Y:S02]  /*77d0*/  ISETP.LT.OR P4, PT, R6.reuse, 0x62, !P0 ;  /* 0x000000620600780c */ /* 0x040fe40004781670 */
[----:B0-----:R-:W-:Y:S01]  /*77e0*/  F2FP.SATFINITE.E4M3.F32.PACK_AB_MERGE_C R5, RZ, R96, RZ ;  /* 0x00000060ff05723e */ /* 0x001fe200048070ff */
[----:B------:R-:W-:Y:S01]  /*77f0*/  @!P5 STG.E.U8 desc[UR18][R18.64+0x60], R101 ;  /* 0x000060651200d986 */ /* 0x000fe2000c101112 */
[----:B------:R-:W-:-:S03]  /*7800*/  ISETP.LT.OR P5, PT, R6, 0x69, !P1 ;  /* 0x000000690600780c */ /* 0x000fc60004fa1670 */
[----:B------:R0:W-:Y:S01]  /*7810*/  @!P6 STG.E.U8 desc[UR18][R18.64+0x61], R5 ;  /* 0x000061051200e986 */ /* 0x0001e2000c101112 */
[C---:B------:R-:W-:Y:S02]  /*7820*/  ISETP.LT.OR P6, PT, R6.reuse, 0x6a, !P1 ;  /* 0x0000006a0600780c */ /* 0x040fe40004fc1670 */
[----:B-1----:R-:W-:Y:S01]  /*7830*/  F2FP.SATFINITE.E4M3.F32.PACK_AB_MERGE_C R25, RZ, R94, RZ ;  /* 0x0000005eff19723e */ /* 0x002fe200048070ff */
[----:B------:R-:W-:Y:S01]  /*7840*/  @!P3 STG.E.U8 desc[UR18][R16.64+0x60], R99 ;  /* 0x000060631000b986 */ /* 0x000fe2000c101112 */
[----:B------:R-:W-:-:S03]  /*7850*/  ISETP.LT.OR P3, PT, R6, 0x69, !P0 ;  /* 0x000000690600780c */ /* 0x000fc60004761670 */
        /* <DEDUP_REMOVED lines=12> */
[C---:B------:R-:W-:Y:S01]  /*7920*/  ISETP.LT.OR P1, PT, R6.reuse, 0x7a, !P1 ;  /* 0x0000007a0600780c */ /* 0x040fe20004f21670 */
[----:B------:R2:W-:Y:S01]  /*7930*/  @!P5 STG.E.U8 desc[UR18][R18.64+0x70], R93 ;  /* 0x0000705d1200d986 */ /* 0x0005e2000c101112 */
[C---:B------:R-:W-:Y:S02]  /*7940*/  ISETP.LT.OR P5, PT, R6.reuse, 0x72, !P0 ;  /* 0x000000720600780c */ /* 0x040fe400047a1670 */
[----:B0-----:R-:W-:Y:S01]  /*7950*/  F2FP.SATFINITE.E4M3.F32.PACK_AB_MERGE_C R5, RZ, R88, RZ ;  /* 0x00000058ff05723e */ /* 0x001fe200048070ff */
[----:B------:R2:W-:Y:S01]  /*7960*/  @!P6 STG.E.U8 desc[UR18][R18.64+0x71], R89 ;  /* 0x000071591200e986 */ /* 0x0005e2000c101112 */
[C---:B------:R-:W-:Y:S02]  /*7970*/  ISETP.LT.OR P6, PT, R6.reuse, 0x79, !P0 ;  /* 0x000000790600780c */ /* 0x040fe400047c1670 */
[----:B------:R-:W-:Y:S01]  /*7980*/  ISETP.LT.OR P0, PT, R6, 0x7a, !P0 ;  /* 0x0000007a0600780c */ /* 0x000fe20004701670 */
[----:B------:R2:W-:Y:S01]  /*7990*/  @!P3 STG.E.U8 desc[UR18][R16.64+0x70], R91 ;  /* 0x0000705b1000b986 */ /* 0x0005e2000c101112 */
[----:B-1----:R-:W-:-:S05]  /*79a0*/  F2FP.SATFINITE.E4M3.F32.PACK_AB_MERGE_C R25, RZ, R20, RZ ;  /* 0x00000014ff19723e */ /* 0x002fca00048070ff */
[----:B------:R2:W-:Y:S04]  /*79b0*/  @!P5 STG.E.U8 desc[UR18][R16.64+0x71], R5 ;  /* 0x000071051000d986 */ /* 0x0005e8000c101112 */
[----:B------:R2:W-:Y:S04]  /*79c0*/  @!P4 STG.E.U8 desc[UR18][R18.64+0x78], R21 ;  /* 0x000078151200c986 */ /* 0x0005e8000c101112 */
[----:B------:R2:W-:Y:S04]  /*79d0*/  @!P1 STG.E.U8 desc[UR18][R18.64+0x79], R25 ;  /* 0x0000791912009986 */ /* 0x0005e8000c101112 */
[----:B------:R2:W-:Y:S04]  /*79e0*/  @!P6 STG.E.U8 desc[UR18][R16.64+0x78], R23 ;  /* 0x000078171000e986 */ /* 0x0005e8000c101112 */
[----:B------:R2:W-:Y:S02]  /*79f0*/  @!P0 STG.E.U8 desc[UR18][R16.64+0x79], R27 ;  /* 0x0000791b10008986 */ /* 0x0005e4000c101112 */
.L_x_166:
[----:B------:R-:W-:Y:S05]  /*7a00*/  BSYNC B0 ;  /* 0x0000000000007941 */ /* 0x000fea0003800000 */
.L_x_36:
[C---:B------:R-:W-:Y:S01]  /*7a10*/  LEA R2, P0, R8.reuse, R2, 0x1 ;  /* 0x0000000208027211 */ /* 0x040fe200078008ff */
[----:B------:R-:W-:Y:S01]  /*7a20*/  ULDC.64 UR6, c[0x0][0x650] ;  /* 0x0001940000067ab9 */ /* 0x000fe20000000a00 */
[----:B-----5:R-:W-:Y:S01]  /*7a30*/  IMAD.U32 R4, RZ, RZ, UR16 ;  /* 0x00000010ff047e24 */ /* 0x020fe2000f8e00ff */
[----:B0-2---:R-:W-:Y:S01]  /*7a40*/  PRMT R16, RZ, 0x7610, R16 ;  /* 0x00007610ff107816 */ /* 0x005fe20000000010 */
[----:B------:R-:W-:Y:S01]  /*7a50*/  IMAD.MOV.U32 R6, RZ, RZ, -0x1 ;  /* 0xffffffffff067424 */ /* 0x000fe200078e00ff */
[----:B------:R-:W-:Y:S01]  /*7a60*/  LEA.HI.X R3, R8, R3, R0, 0x1, P0 ;  /* 0x0000000308037211 */ /* 0x000fe200000f0c00 */
[----:B------:R0:W-:Y:S01]  /*7a70*/  SYNCS.ARRIVE.TRANS64.A1T0 RZ, [R4+UR22], RZ ;  /* 0x000000ff04ff79a7 */ /* 0x0001e20008100016 */
[----:B------:R-:W-:Y:S01]  /*7a80*/  ISETP.GE.U32.AND P0, PT, R2, UR6, PT ;  /* 0x0000000602007c0c */ /* 0x000fe2000bf06070 */
[----:B------:R-:W-:-:S03]  /*7a90*/  IMAD.MOV.U32 R5, RZ, RZ, -0x1 ;  /* 0xffffffffff057424 */ /* 0x000fc600078e00ff */
[----:B------:R-:W-:Y:S01]  /*7aa0*/  ISETP.GE.U32.AND.EX P0, PT, R3, UR7, PT, P0 ;  /* 0x0000000703007c0c */ /* 0x000fe2000bf06100 */
[----:B0-----:R-:W-:-:S12]  /*7ab0*/  IMAD.MOV.U32 R4, RZ, RZ, -0x1 ;  /* 0xffffffffff047424 */ /* 0x001fd800078e00ff */
[----:B------:R-:W-:Y:S05]  /*7ac0*/  @P0 BRA `(.L_x_167) ;  /* 0x0000000400600947 */ /* 0x000fea0003800000 */
[----:B------:R-:W0:Y:S01]  /*7ad0*/  S2R R26, SR_CTAID.X ;  /* 0x00000000001a7919 */ /* 0x000e220000002500 */
[----:B------:R-:W2:Y:S01]  /*7ae0*/  LDC.64 R20, c[0x0][0x628] ;  /* 0x00018a00ff147b82 */ /* 0x000ea20000000a00 */
[----:B------:R-:W-:Y:S01]  /*7af0*/  ULDC UR6, c[0x0][0x150] ;  /* 0x0000540000067ab9 */ /* 0x000fe20000000800 */
[----:B-1--4-:R-:W-:Y:S01]  /*7b00*/  IMAD.MOV.U32 R18, RZ, RZ, R2 ;  /* 0x000000ffff127224 */ /* 0x012fe200078e0002 */
[----:B------:R-:W1:Y:S01]  /*7b10*/  S2R R28, SR_CTAID.Y ;  /* 0x00000000001c7919 */ /* 0x000e620000002600 */
[----:B------:R-:W-:-:S04]  /*7b20*/  IMAD.MOV.U32 R19, RZ, RZ, R3 ;  /* 0x000000ffff137224 */ /* 0x000fc800078e0003 */
[----:B------:R-:W4:Y:S08]  /*7b30*/  LDC R29, c[0x0][0x144] ;  /* 0x00005100ff1d7b82 */ /* 0x000f300000000800 */
[----:B------:R-:W1:Y:S08]  /*7b40*/  LDC R6, c[0x0][0x630] ;  /* 0x00018c00ff067b82 */ /* 0x000e700000000800 */
[----:B---3--:R-:W3:Y:S01]  /*7b50*/  LDC.64 R24, c[0x0][0x620] ;  /* 0x00018800ff187b82 */ /* 0x008ee20000000a00 */
[----:B--2---:R-:W-:-:S04]  /*7b60*/  ISETP.NE.U32.AND P0, PT, R20, RZ, PT ;  /* 0x000000ff1400720c */ /* 0x004fc80003f05070 */
[----:B------:R-:W-:Y:S02]  /*7b70*/  ISETP.NE.AND.EX P0, PT, R21, RZ, PT, P0 ;  /* 0x000000ff1500720c */ /* 0x000fe40003f05300 */
[----:B0-----:R-:W-:-:S05]  /*7b80*/  I2FP.F32.U32 R4, R26 ;  /* 0x0000001a00047245 */ /* 0x001fca0000201000 */
[----:B------:R-:W-:-:S04]  /*7b90*/  FMUL R4, R4, UR6 ;  /* 0x0000000604047c20 */ /* 0x000fc80008400000 */
[----:B------:R0:W2:Y:S02]  /*7ba0*/  F2I.U32.TRUNC.NTZ R27, R4 ;  /* 0x00000004001b7305 */ /* 0x0000a4000020f000 */
[----:B-1--4-:R-:W-:Y:S05]  /*7bb0*/  @!P0 BRA `(.L_x_168) ;  /* 0x0000000000288947 */ /* 0x012fea0003800000 */
[----:B------:R-:W1:Y:S02]  /*7bc0*/  LDC R5, c[0x0][0x634] ;  /* 0x00018d00ff057b82 */ /* 0x000e640000000800 */
[----:B-1----:R-:W-:-:S05]  /*7bd0*/  IADD3 R19, P0, R2, R5, RZ ;  /* 0x0000000502137210 */ /* 0x002fca0007f1e0ff */
[----:B------:R-:W-:-:S04]  /*7be0*/  IMAD.X R23, RZ, RZ, R3, P0 ;  /* 0x000000ffff177224 */ /* 0x000fc800000e0603 */
[----:B0-----:R-:W-:-:S04]  /*7bf0*/  IMAD.WIDE.U32 R4, R23, R20, RZ ;  /* 0x0000001417047225 */ /* 0x001fc800078e00ff */
[----:B------:R-:W-:-:S04]  /*7c00*/  IMAD.WIDE.U32 R16, P0, R19, R21, R4 ;  /* 0x0000001513107225 */ /* 0x000fc80007800004 */
[----:B------:R-:W-:-:S04]  /*7c10*/  IMAD.WIDE.U32 R4, R19, R20, RZ ;  /* 0x0000001413047225 */ /* 0x000fc800078e00ff */
[----:B------:R-:W-:Y:S01]  /*7c20*/  IMAD.X R19, RZ, RZ, RZ, P0 ;  /* 0x000000ffff137224 */ /* 0x000fe200000e06ff */
[----:B------:R-:W-:Y:S01]  /*7c30*/  IADD3 RZ, P0, R5, R16, RZ ;  /* 0x0000001005ff7210 */ /* 0x000fe20007f1e0ff */
[----:B------:R-:W-:-:S04]  /*7c40*/  IMAD.MOV.U32 R18, RZ, RZ, R17 ;  /* 0x000000ffff127224 */ /* 0x000fc800078e0011 */
[----:B------:R-:W-:-:S08]  /*7c50*/  IMAD.WIDE.U32.X R18, R23, R21, R18, P0 ;  /* 0x0000001517127225 */ /* 0x000fd000000e0412 */
.L_x_168:
[-CC-:B------:R-:W-:Y:S01]  /*7c60*/  SHF.R.U64 R22, R18, R6.reuse, R19.reuse ;  /* 0x0000000612167219 */ /* 0x180fe20000001213 */
[----:B------:R-:W1:Y:S01]  /*7c70*/  LDC.64 R32, c[0x0][0x640] ;  /* 0x00019000ff207b82 */ /* 0x000e620000000a00 */
[----:B0-----:R-:W-:Y:S01]  /*7c80*/  SHF.R.U32.HI R4, RZ, R6, R19 ;  /* 0x00000006ff047219 */ /* 0x001fe20000011613 */
[----:B--2---:R-:W-:Y:S01]  /*7c90*/  IMAD.MOV R27, RZ, RZ, -R27 ;  /* 0x000000ffff1b7224 */ /* 0x004fe200078e0a1b */
[----:B------:R-:W-:Y:S01]  /*7ca0*/  IADD3 R17, P0, RZ, -R22, RZ ;  /* 0x80000016ff117210 */ /* 0x000fe20007f1e0ff */
[----:B------:R-:W-:Y:S01]  /*7cb0*/  ULDC UR6, c[0x0][0x154] ;  /* 0x0000550000067ab9 */ /* 0x000fe20000000800 */
[----:B------:R-:W-:Y:S02]  /*7cc0*/  IMAD.MOV.U32 R19, RZ, RZ, 0x1 ;  /* 0x00000001ff137424 */ /* 0x000fe400078e00ff */
[----:B------:R-:W-:Y:S01]  /*7cd0*/  IMAD R27, R29, R27, R26 ;  /* 0x0000001b1d1b7224 */ /* 0x000fe200078e021a */
[----:B------:R-:W0:Y:S01]  /*7ce0*/  LDC R16, c[0x0][0x618] ;  /* 0x00018600ff107b82 */ /* 0x000e220000000800 */
[----:B------:R-:W-:-:S04]  /*7cf0*/  IMAD.X R5, RZ, RZ, ~R4, P0 ;  /* 0x000000ffff057224 */ /* 0x000fc800000e0e04 */
[-C--:B---3--:R-:W-:Y:S02]  /*7d00*/  IMAD R6, R5, R24.reuse, RZ ;  /* 0x0000001805067224 */ /* 0x088fe400078e02ff */
[C---:B------:R-:W-:Y:S01]  /*7d10*/  IMAD.WIDE.U32 R4, R17.reuse, R24, R2 ;  /* 0x0000001811047225 */ /* 0x040fe200078e0002 */
[----:B------:R-:W2:Y:S03]  /*7d20*/  LDC R18, c[0x0][0x608] ;  /* 0x00018200ff127b82 */ /* 0x000ea60000000800 */
[----:B------:R-:W-:Y:S01]  /*7d30*/  IMAD R17, R17, R25, R6 ;  /* 0x0000001911117224 */ /* 0x000fe200078e0206 */
[----:B------:R-:W-:-:S03]  /*7d40*/  I2FP.F32.U32 R6, R28 ;  /* 0x0000001c00067245 */ /* 0x000fc60000201000 */
[----:B------:R-:W-:Y:S01]  /*7d50*/  IMAD.IADD R5, R5, 0x1, R17 ;  /* 0x0000000105057824 */ /* 0x000fe200078e0211 */
[----:B------:R-:W3:Y:S01]  /*7d60*/  LDC R30, c[0x0][0x658] ;  /* 0x00019600ff1e7b82 */ /* 0x000ee20000000800 */
[----:B-1----:R-:W-:Y:S01]  /*7d70*/  ISETP.NE.U32.AND P0, PT, R32, RZ, PT ;  /* 0x000000ff2000720c */ /* 0x002fe20003f05070 */
[----:B------:R-:W-:-:S03]  /*7d80*/  IMAD.MOV.U32 R17, RZ, RZ, -0x1 ;  /* 0xffffffffff117424 */ /* 0x000fc600078e00ff */
[----:B------:R-:W-:-:S03]  /*7d90*/  ISETP.NE.AND.EX P0, PT, R33, RZ, PT, P0 ;  /* 0x000000ff2100720c */ /* 0x000fc60003f05300 */
[----:B------:R-:W1:Y:S01]  /*7da0*/  LDC R25, c[0x0][0x148] ;  /* 0x00005200ff197b82 */ /* 0x000e620000000800 */
[-CC-:B0-----:R-:W-:Y:S02]  /*7db0*/  SHF.R.U64 R20, R4, R16.reuse, R5.reuse ;  /* 0x0000001004147219 */ /* 0x181fe40000001205 */
[----:B------:R-:W-:Y:S01]  /*7dc0*/  SHF.R.U32.HI R5, RZ, R16, R5 ;  /* 0x00000010ff057219 */ /* 0x000fe20000011605 */
[----:B------:R-:W-:-:S04]  /*7dd0*/  FMUL R16, R6, UR6 ;  /* 0x0000000606107c20 */ /* 0x000fc80008400000 */
[----:B------:R-:W0:Y:S01]  /*7de0*/  LDC R26, c[0x0][0x600] ;  /* 0x00018000ff1a7b82 */ /* 0x000e220000000800 */
[----:B------:R4:W0:Y:S01]  /*7df0*/  F2I.U32.TRUNC.NTZ R23, R16 ;  /* 0x0000001000177305 */ /* 0x000822000020f000 */
[-CC-:B--2---:R-:W-:Y:S02]  /*7e00*/  SHF.R.U64 R6, R20, R18.reuse, R5.reuse ;  /* 0x0000001214067219 */ /* 0x184fe40000001205 */
[----:B------:R-:W-:-:S04]  /*7e10*/  SHF.R.U32.HI R5, RZ, R18, R5 ;  /* 0x00000012ff057219 */ /* 0x000fc80000011605 */
[----:B------:R-:W2:Y:S01]  /*7e20*/  LDC R31, c[0x0][0x648] ;  /* 0x00019200ff1f7b82 */ /* 0x000ea20000000800 */
[-CC-:B---3--:R-:W-:Y:S02]  /*7e30*/  SHF.R.U64 R24, R6, R30.reuse, R5.reuse ;  /* 0x0000001e06187219 */ /* 0x188fe40000001205 */
[-C--:B------:R-:W-:Y:S02]  /*7e40*/  SHF.L.U32 R17, R17, R30.reuse, RZ ;  /* 0x0000001e11117219 */ /* 0x080fe400000006ff */
[-C--:B------:R-:W-:Y:S01]  /*7e50*/  SHF.R.U32.HI R5, RZ, R30.reuse, R5 ;  /* 0x0000001eff057219 */ /* 0x080fe20000011605 */
[----:B------:R-:W-:Y:S01]  /*7e60*/  IMAD.MOV.U32 R4, RZ, RZ, R24 ;  /* 0x000000ffff047224 */ /* 0x000fe200078e0018 */
[----:B------:R-:W-:Y:S01]  /*7e70*/  SHF.L.U32 R30, R19, R30, RZ ;  /* 0x0000001e131e7219 */ /* 0x000fe200000006ff */
[----:B------:R-:W3:Y:S01]  /*7e80*/  LDC R34, c[0x0][0x638] ;  /* 0x00018e00ff227b82 */ /* 0x000ee20000000800 */
[----:B------:R-:W-:-:S07]  /*7e90*/  LOP3.LUT R29, RZ, R17, RZ, 0x33, !PT ;  /* 0x00000011ff1d7212 */ /* 0x000fce00078e33ff */
[----:B------:R-:W0:Y:S01]  /*7ea0*/  LDC R35, c[0x0][0x610] ;  /* 0x00018400ff237b82 */ /* 0x000e220000000800 */
        /* <DEDUP_REMOVED lines=11> */
.L_x_169:
[----:B--2---:R-:W-:Y:S01]  /*7f60*/  SHF.R.U64 R4, R4, R31, R5 ;  /* 0x0000001f04047219 */ /* 0x004fe20000001205 */
[----:B0-----:R-:W-:Y:S01]  /*7f70*/  VIADD R19, R26, 0xffffffff ;  /* 0xffffffff1a137836 */ /* 0x001fe20000000000 */
[----:B------:R-:W-:Y:S01]  /*7f80*/  LOP3.LUT R17, R6, R29, RZ, 0xc0, !PT ;  /* 0x0000001d06117212 */ /* 0x000fe200078ec0ff */
[----:B------:R-:W-:Y:S02]  /*7f90*/  IMAD.MOV R23, RZ, RZ, -R23 ;  /* 0x000000ffff177224 */ /* 0x000fe400078e0a17 */
[----:B------:R-:W-:Y:S02]  /*7fa0*/  IMAD.MOV R5, RZ, RZ, -R4 ;  /* 0x000000ffff057224 */ /* 0x000fe400078e0a04 */
[----:B------:R-:W-:Y:S01]  /*7fb0*/  IMAD R6, R30, R4, R17 ;  /* 0x000000041e067224 */ /* 0x000fe200078e0211 */
[----:B------:R-:W-:Y:S01]  /*7fc0*/  LOP3.LUT R17, R20, R19, RZ, 0xc0, !PT ;  /* 0x0000001314117212 */ /* 0x000fe200078ec0ff */
[----:B-1----:R-:W-:Y:S02]  /*7fd0*/  @P2 IMAD R27, R25, R23, R28 ;  /* 0x00000017191b2224 */ /* 0x002fe400078e021c */
[----:B---3--:R-:W-:-:S02]  /*7fe0*/  IMAD R4, R5, R34, R24 ;  /* 0x0000002205047224 */ /* 0x008fc400078e0218 */
[----:B------:R-:W-:Y:S02]  /*7ff0*/  IMAD R6, R6, R35, R27 ;  /* 0x0000002306067224 */ /* 0x000fe400078e021b */
[----:B------:R-:W-:Y:S02]  /*8000*/  IMAD R17, R4, R26, R17 ;  /* 0x0000001a04117224 */ /* 0x000fe400078e0211 */
[----:B------:R-:W-:Y:S02]  /*8010*/  IMAD.MOV.U32 R16, RZ, RZ, 0x1 ;  /* 0x00000001ff107424 */ /* 0x000fe400078e00ff */
[----:B------:R-:W-:Y:S01]  /*8020*/  IMAD.MOV.U32 R4, RZ, RZ, R22 ;  /* 0x000000ffff047224 */ /* 0x000fe200078e0016 */
[----:B------:R-:W-:Y:S02]  /*8030*/  SEL R5, R17, R6, !P2 ;  /* 0x0000000611057207 */ /* 0x000fe40005000000 */
[----:B------:R-:W-:-:S07]  /*8040*/  SEL R6, R6, R17, !P2 ;  /* 0x0000001106067207 */ /* 0x000fce0005000000 */
.L_x_167:
[----:B------:R-:W-:Y:S02]  /*8050*/  LOP3.LUT P0, RZ, R16, 0xff, RZ, 0xc0, !PT ;  /* 0x000000ff10ff7812 */ /* 0x000fe4000780c0ff */
[----:B------:R-:W-:-:S11]  /*8060*/  LOP3.LUT R148, R148, 0x1, RZ, 0x3c, !PT ;  /* 0x0000000194947812 */ /* 0x000fd600078e3cff */
[----:B------:R-:W-:Y:S05]  /*8070*/  @P0 BRA `(.L_x_170) ;  /* 0xffffff9400540947 */ /* 0x000fea000383ffff */
[----:B------:R-:W-:Y:S05]  /*8080*/  EXIT ;  /* 0x000000000000794d */ /* 0x000fea0003800000 */
.L_x_14:
[----:B------:R-:W-:-:S08]  /*8090*/  ISETP.NE.AND P0, PT, R20, RZ, PT ;  /* 0x000000ff1400720c */ /* 0x000fd00003f05270 */
[----:B-----5:R-:W0:-:S00]  /*80a0*/  USETMAXREG.DEALLOC.CTAPOOL 0x28 ;  /* 0x00000028000079c8 */ /* 0x020e0000080e0500 */
[----:B------:R-:W-:Y:S05]  /*80b0*/  @P0 EXIT ;  /* 0x000000000000094d */ /* 0x000fea0003800000 */
[----:B0-----:R-:W-:Y:S01]  /*80c0*/  LOP3.LUT P0, RZ, R16, 0xff, RZ, 0xc0, !PT ;  /* 0x000000ff10ff7812 */ /* 0x001fe2000780c0ff */
[----:B------:R-:W-:Y:S02]  /*80d0*/  IMAD.MOV.U32 R12, RZ, RZ, 0x1 ;  /* 0x00000001ff0c7424 */ /* 0x000fe400078e00ff */
[----:B------:R-:W-:-:S10]  /*80e0*/  IMAD.MOV.U32 R15, RZ, RZ, RZ ;  /* 0x000000ffff0f7224 */ /* 0x000fd400078e00ff */
[----:B------:R-:W-:Y:S05]  /*80f0*/  @!P0 BRA `(.L_x_171) ;  /* 0x0000000c00088947 */ /* 0x000fea0003800000 */
[----:B------:R-:W-:Y:S01]  /*8100*/  LOP3.LUT P0, RZ, R13, 0x1f, RZ, 0xc0, !PT ;  /* 0x0000001f0dff7812 */ /* 0x000fe2000780c0ff */
[----:B------:R-:W-:Y:S01]  /*8110*/  ULDC UR5, c[0x0][0x658] ;  /* 0x0001960000057ab9 */ /* 0x000fe20000000800 */
[----:B------:R-:W-:Y:S01]  /*8120*/  UMOV UR6, 0xffffffff ;  /* 0xffffffff00067882 */ /* 0x000fe20000000000 */
[----:B------:R-:W-:Y:S01]  /*8130*/  BSSY B0, `(.L_x_171) ;  /* 0x00000be000007945 */ /* 0x000fe20003800000 */
[----:B------:R-:W-:Y:S01]  /*8140*/  USHF.L.U32 UR6, UR6, UR5, URZ ;  /* 0x0000000506067299 */ /* 0x000fe2000800063f */
[C---:B------:R-:W-:Y:S01]  /*8150*/  ISETP.NE.AND P3, PT, R11.reuse, RZ, PT ;  /* 0x000000ff0b00720c */ /* 0x040fe20003f65270 */
[----:B------:R-:W-:Y:S01]  /*8160*/  IMAD.MOV.U32 R14, RZ, RZ, 0x1 ;  /* 0x00000001ff0e7424 */ /* 0x000fe200078e00ff */
[----:B------:R-:W-:Y:S01]  /*8170*/  ISETP.NE.OR P0, PT, R11, RZ, !P0 ;  /* 0x000000ff0b00720c */ /* 0x000fe20004705670 */
[----:B------:R-:W-:Y:S01]  /*8180*/  IMAD.MOV.U32 R12, RZ, RZ, 0x1 ;  /* 0x00000001ff0c7424 */ /* 0x000fe200078e00ff */
[----:B------:R-:W-:Y:S01]  /*8190*/  LOP3.LUT R13, R7, 0x2, RZ, 0xfc, !PT ;  /* 0x00000002070d7812 */ /* 0x000fe200078efcff */
[----:B------:R-:W-:Y:S01]  /*81a0*/  IMAD.MOV.U32 R15, RZ, RZ, RZ ;  /* 0x000000ffff0f7224 */ /* 0x000fe200078e00ff */
[----:B------:R-:W-:Y:S01]  /*81b0*/  ULDC UR4, c[0x0][0x600] ;  /* 0x0001800000047ab9 */ /* 0x000fe20000000800 */
[----:B------:R-:W-:Y:S01]  /*81c0*/  UMOV UR7, 0x1 ;  /* 0x0000000100077882 */ /* 0x000fe20000000000 */
[----:B------:R-:W-:-:S02]  /*81d0*/  UIADD3 UR22, UR13, 0x1, URZ ;  /* 0x000000010d167890 */ /* 0x000fc4000fffe03f */
[----:B------:R-:W-:Y:S02]  /*81e0*/  UIADD3 UR16, UR4, -0x1, URZ ;  /* 0xffffffff04107890 */ /* 0x000fe4000fffe03f */
[----:B------:R-:W-:Y:S02]  /*81f0*/  USHF.L.U32 UR18, UR7, UR5, URZ ;  /* 0x0000000507127299 */ /* 0x000fe4000800063f */
[----:B------:R-:W-:Y:S01]  /*8200*/  ULOP3.LUT UR17, URZ, UR6, URZ, 0x33, !UPT ;  /* 0x000000063f117292 */ /* 0x000fe2000f8e333f */
[----:B------:R-:W-:-:S11]  /*8210*/  ULDC.64 UR20, c[0x0][0x198] ;  /* 0x0000660000147ab9 */ /* 0x000fd60000000a00 */
.L_x_183:
[----:B------:R-:W-:-:S03]  /*8220*/  UMOV UR4, 0xffffffff ;  /* 0xffffffff00047882 */ /* 0x000fc60000000000 */
[----:B------:R-:W-:Y:S05]  /*8230*/  BRA.DIV UR4, `(.L_x_172) ;  /* 0x0000001604d07947 */ /* 0x000fea000b800000 */
[----:B------:R-:W-:-:S13]  /*8240*/  ELECT P1, URZ, PT ;  /* 0x00000000003f782f */ /* 0x000fda0003820000 */
.L_x_210:
[----:B------:R-:W0:Y:S01]  /*8250*/  LDC R10, c[0x0][0x28c] ;  /* 0x0000a300ff0a7b82 */ /* 0x000e220000000800 */
[----:B------:R-:W-:Y:S01]  /*8260*/  BSSY B1, `(.L_x_173) ;  /* 0x0000037000017945 */ /* 0x000fe20003800000 */
[----:B0-----:R-:W-:-:S13]  /*8270*/  ISETP.LT.OR P1, PT, R10, 0x1, !P1 ;  /* 0x000000010a00780c */ /* 0x001fda0004f21670 */
[----:B------:R-:W-:Y:S05]  /*8280*/  @P1 BRA `(.L_x_174) ;  /* 0x0000000000d01947 */ /* 0x000fea0003800000 */
[----:B------:R-:W-:Y:S02]  /*8290*/  IMAD.SHL.U32 R16, R5, 0x80, RZ ;  /* 0x0000008005107824 */ /* 0x000fe400078e00ff */
[----:B------:R-:W-:Y:S02]  /*82a0*/  IMAD.SHL.U32 R17, R6, 0x40, RZ ;  /* 0x0000004006117824 */ /* 0x000fe400078e00ff */
[----:B------:R-:W-:Y:S02]  /*82b0*/  IMAD.MOV.U32 R18, RZ, RZ, RZ ;  /* 0x000000ffff127224 */ /* 0x000fe400078e00ff */
[----:B------:R-:W-:Y:S02]  /*82c0*/  IMAD.U32 R20, RZ, RZ, UR22 ;  /* 0x00000016ff147e24 */ /* 0x000fe4000f8e00ff */
[----:B------:R-:W-:Y:S02]  /*82d0*/  IMAD.MOV.U32 R5, RZ, RZ, R12 ;  /* 0x000000ffff057224 */ /* 0x000fe400078e000c */
[----:B------:R-:W-:-:S07]  /*82e0*/  IMAD.MOV.U32 R6, RZ, RZ, R15 ;  /* 0x000000ffff067224 */ /* 0x000fce00078e000f */
.L_x_178:
[----:B------:R-:W0:Y:S01]  /*82f0*/  S2R R11, SR_CgaCtaId ;  /* 0x00000000000b7919 */ /* 0x000e220000008800 */
[----:B------:R-:W-:-:S04]  /*8300*/  MOV R10, 0x400 ;  /* 0x00000400000a7802 */ /* 0x000fc80000000f00 */
[----:B0-----:R-:W-:Y:S02]  /*8310*/  LEA R21, R11, R10, 0x18 ;  /* 0x0000000a0b157211 */ /* 0x001fe400078ec0ff */
[----:B------:R-:W-:Y:S01]  /*8320*/  SHF.L.U32 R10, R5, 0x1f, RZ ;  /* 0x0000001f050a7819 */ /* 0x000fe200000006ff */
[----:B------:R-:W0:Y:S02]  /*8330*/  @!P3 LDC R11, c[0x0][0x500] ;  /* 0x00014000ff0bbb82 */ /* 0x000e240000000800 */
[----:B------:R-:W-:-:S04]  /*8340*/  IMAD R19, R6, 0x8, R21 ;  /* 0x0000000806137824 */ /* 0x000fc800078e0215 */
[----:B------:R-:W1:Y:S02]  /*8350*/  SYNCS.PHASECHK.TRANS64.TRYWAIT P1, [R19+URZ+0x90], R10 ;  /* 0x0000900a130075a7 */ /* 0x000e64000802017f */
[----:B-1----:R-:W-:Y:S05]  /*8360*/  @!P1 BRA `(.L_x_175) ;  /* 0x0000001400a49947 */ /* 0x002fea0003800000 */
.L_x_211:
[----:B-1----:R-:W-:Y:S01]  /*8370*/  PRMT R10, R13, 0x9910, RZ ;  /* 0x000099100d0a7816 */ /* 0x002fe200000000ff */
[----:B0-----:R0:W-:Y:S03]  /*8380*/  @!P3 SYNCS.ARRIVE.TRANS64 RZ, [R19+URZ], R11 ;  /* 0x0000000b13ffb9a7 */ /* 0x0011e6000800003f */
[----:B------:R-:W-:-:S13]  /*8390*/  ISETP.NE.AND P1, PT, R10, 0x2, PT ;  /* 0x000000020a00780c */ /* 0x000fda0003f25270 */
[----:B0-----:R-:W-:Y:S05]  /*83a0*/  @P1 BRA `(.L_x_176) ;  /* 0x0000000000041947 */ /* 0x001fea0003800000 */
[----:B------:R-:W-:Y:S01]  /*83b0*/  BPT.TRAP 0x1 ;  /* 0x000000040000795c */ /* 0x000fe20000300000 */
.L_x_176:
[----:B------:R-:W-:Y:S05]  /*83c0*/  @P0 BRA `(.L_x_177) ;  /* 0x0000000000040947 */ /* 0x000fea0003800000 */
[----:B------:R-:W-:Y:S01]  /*83d0*/  BPT.TRAP 0x1 ;  /* 0x000000040000795c */ /* 0x000fe20000300000 */
.L_x_177:
[C-C-:B------:R-:W-:Y:S01]  /*83e0*/  IMAD R10, R6.reuse, 0x1000, R21.reuse ;  /* 0x00001000060a7824 */ /* 0x140fe200078e0215 */
[----:B------:R-:W-:Y:S01]  /*83f0*/  R2UR UR9, R19 ;  /* 0x00000000130972ca */ /* 0x000fe200000e0000 */
[----:B------:R-:W-:Y:S01]  /*8400*/  IMAD R21, R6, 0x2000, R21 ;  /* 0x0000200006157824 */ /* 0x000fe200078e0215 */
[----:B------:R-:W-:Y:S01]  /*8410*/  UIADD3 UR4, UP0, UR20, 0xf0, URZ ;  /* 0x000000f014047890 */ /* 0x000fe2000ff1e03f */
[----:B------:R-:W-:Y:S01]  /*8420*/  VIADD R20, R20, 0xffffffff ;  /* 0xffffffff14147836 */ /* 0x000fe20000000000 */
[----:B------:R-:W-:Y:S01]  /*8430*/  R2UR UR5, R10 ;  /* 0x000000000a0572ca */ /* 0x000fe200000e0000 */
[----:B------:R-:W-:Y:S01]  /*8440*/  UIADD3 UR24, UP1, UR20, 0x1f0, URZ ;  /* 0x000001f014187890 */ /* 0x000fe2000ff3e03f */
[----:B------:R-:W-:Y:S01]  /*8450*/  R2UR UR8, R21 ;  /* 0x00000000150872ca */ /* 0x000fe200000e0000 */
[----:B------:R-:W-:Y:S01]  /*8460*/  VIADD R6, R6, 0x1 ;  /* 0x0000000106067836 */ /* 0x000fe20000000000 */
[----:B------:R-:W-:Y:S01]  /*8470*/  R2UR UR11, R17 ;  /* 0x00000000110b72ca */ /* 0x000fe200000e0000 */
[----:B------:R-:W-:Y:S01]  /*8480*/  UIADD3.X UR25, URZ, UR21, URZ, UP1, !UPT ;  /* 0x000000153f197290 */ /* 0x000fe20008ffe43f */
[----:B------:R-:W-:Y:S01]  /*8490*/  R2UR UR10, R18 ;  /* 0x00000000120a72ca */ /* 0x000fe200000e0000 */
[----:B------:R-:W-:Y:S01]  /*84a0*/  UMOV UR6, 0x0 ;  /* 0x0000000000067882 */ /* 0x000fe20000000000 */
[----:B------:R-:W-:Y:S01]  /*84b0*/  R2UR UR12, R4 ;  /* 0x00000000040c72ca */ /* 0x000fe200000e0000 */
[----:B------:R-:W-:Y:S01]  /*84c0*/  UMOV UR7, 0x10000000 ;  /* 0x1000000000077882 */ /* 0x000fe20000000000 */
[----:B------:R-:W-:Y:S01]  /*84d0*/  R2UR UR19, R16 ;  /* 0x00000000101372ca */ /* 0x000fe200000e0000 */
[----:B------:R-:W-:Y:S01]  /*84e0*/  VIADD R18, R18, 0x40 ;  /* 0x0000004012127836 */ /* 0x000fe20000000000 */
[----:B------:R-:W-:Y:S01]  /*84f0*/  ISETP.GT.AND P4, PT, R20, 0x1, PT ;  /* 0x000000011400780c */ /* 0x000fe20003f84270 */
[----:B------:R-:W-:Y:S01]  /*8500*/  UIADD3 UR14, UR5, 0x200, URZ ;  /* 0x00000200050e7890 */ /* 0x000fe2000fffe03f */
[----:B------:R-:W-:Y:S01]  /*8510*/  ISETP.NE.AND P1, PT, R6, 0x12, PT ;  /* 0x000000120600780c */ /* 0x000fe20003f25270 */
[----:B------:R-:W-:-:S02]  /*8520*/  UIADD3.X UR5, URZ, UR21, URZ, UP0, !UPT ;  /* 0x000000153f057290 */ /* 0x000fc400087fe43f */
[----:B------:R-:W-:Y:S01]  /*8530*/  UIADD3 UR15, UR8, 0x12200, URZ ;  /* 0x00012200080f7890 */ /* 0x000fe2000fffe03f */
[----:B------:R-:W-:Y:S02]  /*8540*/  SEL R10, RZ, 0x1, P1 ;  /* 0x00000001ff0a7807 */ /* 0x000fe40000800000 */
[----:B------:R-:W-:Y:S01]  /*8550*/  UMOV UR8, UR14 ;  /* 0x0000000e00087c82 */ /* 0x000fe20008000000 */
[----:B------:R-:W-:Y:S02]  /*8560*/  SEL R6, R6, RZ, P1 ;  /* 0x000000ff06067207 */ /* 0x000fe40000800000 */
[----:B------:R-:W-:Y:S01]  /*8570*/  LOP3.LUT R5, R5, R10, RZ, 0x3c, !PT ;  /* 0x0000000a05057212 */ /* 0x000fe200078e3cff */
[----:B------:R0:W-:Y:S02]  /*8580*/  UTMALDG.3D [UR8], [UR4], desc[UR6] ;  /* 0x00000608040075b4 */ /* 0x0001e40008011000 */
[----:B0-----:R-:W-:Y:S01]  /*8590*/  UMOV UR8, UR15 ;  /* 0x0000000f00087c82 */ /* 0x001fe20008000000 */
[----:B------:R-:W-:-:S02]  /*85a0*/  UMOV UR11, UR19 ;  /* 0x00000013000b7c82 */ /* 0x000fc40008000000 */
[----:B------:R0:W-:Y:S02]  /*85b0*/  UTMALDG.3D [UR8], [UR24], desc[UR6] ;  /* 0x00000608180075b4 */ /* 0x0001e40008011000 */
[----:B0-----:R-:W-:Y:S05]  /*85c0*/  @P4 BRA `(.L_x_178) ;  /* 0xfffffffc00484947 */ /* 0x001fea000383ffff */
.L_x_174:
[----:B------:R-:W-:Y:S05]  /*85d0*/  BSYNC B1 ;  /* 0x0000000000017941 */ /* 0x000fea0003800000 */
.L_x_173:
[----:B------:R-:W-:Y:S01]  /*85e0*/  LOP3.LUT P5, RZ, R14, 0xff, RZ, 0xc0, !PT ;  /* 0x000000ff0eff7812 */ /* 0x000fe200078ac0ff */
[----:B------:R-:W-:Y:S01]  /*85f0*/  VIADD R6, R15, UR13 ;  /* 0x0000000d0f067c36 */ /* 0x000fe20008000000 */
[----:B------:R-:W-:Y:S01]  /*8600*/  ULDC.64 UR4, c[0x0][0x650] ;  /* 0x0001940000047ab9 */ /* 0x000fe20000000a00 */
[----:B------:R-:W-:Y:S01]  /*8610*/  IMAD.U32 R11, RZ, RZ, UR13 ;  /* 0x0000000dff0b7e24 */ /* 0x000fe2000f8e00ff */
[----:B------:R-:W-:Y:S01]  /*8620*/  UISETP.GE.U32.AND UP0, UPT, UR13, 0x12, UPT ;  /* 0x000000120d00788c */ /* 0x000fe2000bf06070 */
[----:B------:R-:W-:Y:S01]  /*8630*/  BSSY B1, `(.L_x_179) ;  /* 0x000006b000017945 */ /* 0x000fe20003800000 */
[----:B------:R-:W-:Y:S02]  /*8640*/  ISETP.GT.U32.AND P1, PT, R6, 0x11, PT ;  /* 0x000000110600780c */ /* 0x000fe40003f24070 */
[----:B------:R-:W-:Y:S02]  /*8650*/  PRMT R14, RZ, 0x7610, R14 ;  /* 0x00007610ff0e7816 */ /* 0x000fe4000000000e */
[----:B------:R-:W-:-:S02]  /*8660*/  ISETP.LT.U32.AND P1, PT, R11, 0x12, P1 ;  /* 0x000000120b00780c */ /* 0x000fc40000f21070 */
[----:B------:R-:W-:Y:S01]  /*8670*/  PLOP3.LUT P4, PT, PT, PT, UP0, 0x80, 0x0 ;  /* 0x000000000000781c */ /* 0x000fe20003f8f008 */
[----:B------:R-:W0:Y:S01]  /*8680*/  @P5 S2R R5, SR_CgaCtaId ;  /* 0x0000000000055919 */ /* 0x000e220000008800 */
[----:B------:R-:W-:-:S04]  /*8690*/  @P5 MOV R4, 0x400 ;  /* 0x0000040000045802 */ /* 0x000fc80000000f00 */
[----:B0-----:R-:W-:Y:S01]  /*86a0*/  @P5 LEA R10, R5, R4, 0x18 ;  /* 0x00000004050a5211 */ /* 0x001fe200078ec0ff */
[----:B------:R-:W-:-:S03]  /*86b0*/  IMAD.WIDE.U32 R4, R6, 0x38e38e39, RZ ;  /* 0x38e38e3906047825 */ /* 0x000fc600078e00ff */
[----:B------:R0:W-:Y:S01]  /*86c0*/  @P5 SYNCS.ARRIVE.TRANS64.A1T0 RZ, [R10+URZ+0x158], RZ ;  /* 0x000158ff0aff59a7 */ /* 0x0001e2000810003f */
[----:B------:R-:W-:Y:S01]  /*86d0*/  IADD3 R2, P5, R2, R8, RZ ;  /* 0x0000000802027210 */ /* 0x000fe20007fbe0ff */
[----:B------:R-:W-:Y:S01]  /*86e0*/  IMAD.MOV.U32 R4, RZ, RZ, -0x1 ;  /* 0xffffffffff047424 */ /* 0x000fe200078e00ff */
[----:B------:R-:W-:Y:S02]  /*86f0*/  SHF.R.U32.HI R11, RZ, 0x2, R5 ;  /* 0x00000002ff0b7819 */ /* 0x000fe40000011605 */
[----:B------:R-:W-:Y:S01]  /*8700*/  SEL R5, RZ, 0x1, !P1 ;  /* 0x00000001ff057807 */ /* 0x000fe20004800000 */
[----:B------:R-:W-:Y:S01]  /*8710*/  IMAD.X R3, R3, 0x1, R0, P5 ;  /* 0x0000000103037824 */ /* 0x000fe200028e0600 */
[----:B------:R-:W-:Y:S01]  /*8720*/  ISETP.GE.U32.AND P1, PT, R2, UR4, PT ;  /* 0x0000000402007c0c */ /* 0x000fe2000bf26070 */
[----:B------:R-:W-:Y:S01]  /*8730*/  IMAD R15, R11, -0x12, R6 ;  /* 0xffffffee0b0f7824 */ /* 0x000fe200078e0206 */
[----:B------:R-:W-:Y:S01]  /*8740*/  LOP3.LUT R12, R12, R5, RZ, 0x3c, !PT ;  /* 0x000000050c0c7212 */ /* 0x000fe200078e3cff */
[----:B------:R-:W-:Y:S01]  /*8750*/  IMAD.MOV.U32 R6, RZ, RZ, -0x1 ;  /* 0xffffffffff067424 */ /* 0x000fe200078e00ff */
[----:B------:R-:W-:Y:S01]  /*8760*/  ISETP.GE.U32.AND.EX P1, PT, R3, UR5, PT, P1 ;  /* 0x0000000503007c0c */ /* 0x000fe2000bf26110 */
[----:B------:R-:W-:Y:S01]  /*8770*/  IMAD.MOV.U32 R5, RZ, RZ, -0x1 ;  /* 0xffffffffff057424 */ /* 0x000fe200078e00ff */
[----:B------:R-:W-:-:S02]  /*8780*/  @P4 LOP3.LUT R12, R12, 0x1, R11, 0x78, !PT ;  /* 0x000000010c0c4812 */ /* 0x000fc400078e780b */
[----:B0-----:R-:W-:-:S09]  /*8790*/  PRMT R10, RZ, 0x7610, R10 ;  /* 0x00007610ff0a7816 */ /* 0x001fd2000000000a */
[----:B------:R-:W-:Y:S05]  /*87a0*/  @P1 BRA `(.L_x_180) ;  /* 0x00000004004c1947 */ /* 0x000fea0003800000 */
[----:B------:R-:W0:Y:S01]  /*87b0*/  S2R R17, SR_CTAID.X ;  /* 0x0000000000117919 */ /* 0x000e220000002500 */
[----:B------:R-:W-:Y:S01]  /*87c0*/  ULDC.64 UR4, c[0x0][0x628] ;  /* 0x00018a0000047ab9 */ /* 0x000fe20000000a00 */
[----:B------:R-:W1:Y:S01]  /*87d0*/  LDC R18, c[0x0][0x144] ;  /* 0x00005100ff127b82 */ /* 0x000e620000000800 */
[----:B------:R-:W-:Y:S01]  /*87e0*/  ISETP.NE.U32.AND P1, PT, RZ, UR4, PT ;  /* 0x00000004ff007c0c */ /* 0x000fe2000bf25070 */
[----:B------:R-:W2:Y:S01]  /*87f0*/  S2R R6, SR_CTAID.Y ;  /* 0x0000000000067919 */ /* 0x000ea20000002600 */
[----:B------:R-:W-:Y:S01]  /*8800*/  ULDC UR6, c[0x0][0x150] ;  /* 0x0000540000067ab9 */ /* 0x000fe20000000800 */
[----:B------:R-:W-:Y:S01]  /*8810*/  ULDC UR7, c[0x0][0x630] ;  /* 0x00018c0000077ab9 */ /* 0x000fe20000000800 */
[----:B------:R-:W-:Y:S01]  /*8820*/  ISETP.NE.AND.EX P1, PT, RZ, UR5, PT, P1 ;  /* 0x00000005ff007c0c */ /* 0x000fe2000bf25310 */
[----:B------:R-:W-:Y:S01]  /*8830*/  IMAD.MOV.U32 R4, RZ, RZ, R2 ;  /* 0x000000ffff047224 */ /* 0x000fe200078e0002 */
[----:B0-----:R-:W-:-:S05]  /*8840*/  I2FP.F32.U32 R5, R17 ;  /* 0x0000001100057245 */ /* 0x001fca0000201000 */
[----:B------:R-:W-:Y:S01]  /*8850*/  FMUL R20, R5, UR6 ;  /* 0x0000000605147c20 */ /* 0x000fe20008400000 */
[----:B------:R-:W-:-:S05]  /*8860*/  IMAD.MOV.U32 R5, RZ, RZ, R3 ;  /* 0x000000ffff057224 */ /* 0x000fca00078e0003 */
[----:B--2---:R-:W-:Y:S05]  /*8870*/  @!P1 BRA `(.L_x_181) ;  /* 0x0000000000289947 */ /* 0x004fea0003800000 */
[----:B------:R-:W-:Y:S02]  /*8880*/  ULDC UR6, c[0x0][0x634] ;  /* 0x00018d0000067ab9 */ /* 0x000fe40000000800 */
[----:B------:R-:W-:-:S05]  /*8890*/  IADD3 R5, P1, R2, UR6, RZ ;  /* 0x0000000602057c10 */ /* 0x000fca000ff3e0ff */
[----:B------:R-:W-:-:S04]  /*88a0*/  IMAD.X R19, RZ, RZ, R3, P1 ;  /* 0x000000ffff137224 */ /* 0x000fc800008e0603 */
[----:B------:R-:W-:-:S04]  /*88b0*/  IMAD.WIDE.U32 R10, R19, UR4, RZ ;  /* 0x00000004130a7c25 */ /* 0x000fc8000f8e00ff */
[----:B------:R-:W-:-:S04]  /*88c0*/  IMAD.WIDE.U32 R10, P1, R5, UR5, R10 ;  /* 0x00000005050a7c25 */ /* 0x000fc8000f82000a */
[----:B------:R-:W-:-:S04]  /*88d0*/  IMAD.WIDE.U32 R4, R5, UR4, RZ ;  /* 0x0000000405047c25 */ /* 0x000fc8000f8e00ff */
[----:B------:R-:W-:Y:S01]  /*88e0*/  IMAD.MOV.U32 R4, RZ, RZ, R11 ;  /* 0x000000ffff047224 */ /* 0x000fe200078e000b */
[----:B------:R-:W-:Y:S01]  /*88f0*/  IADD3 RZ, P4, R5, R10, RZ ;  /* 0x0000000a05ff7210 */ /* 0x000fe20007f9e0ff */
[----:B------:R-:W-:-:S04]  /*8900*/  IMAD.X R5, RZ, RZ, RZ, P1 ;  /* 0x000000ffff057224 */ /* 0x000fc800008e06ff */
[----:B------:R-:W-:-:S08]  /*8910*/  IMAD.WIDE.U32.X R4, R19, UR5, R4, P4 ;  /* 0x0000000513047c25 */ /* 0x000fd0000a0e0404 */
.L_x_181:
[--C-:B------:R-:W-:Y:S01]  /*8920*/  SHF.R.U64 R16, R4, UR7, R5.reuse ;  /* 0x0000000704107c19 */ /* 0x100fe20008001205 */
[----:B------:R-:W0:Y:S01]  /*8930*/  F2I.U32.TRUNC.NTZ R20, R20 ;  /* 0x0000001400147305 */ /* 0x000e22000020f000 */
[----:B------:R-:W-:Y:S01]  /*8940*/  SHF.R.U32.HI R4, RZ, UR7, R5 ;  /* 0x00000007ff047c19 */ /* 0x000fe20008011605 */
[----:B------:R-:W-:Y:S01]  /*8950*/  ULDC.64 UR4, c[0x0][0x620] ;  /* 0x0001880000047ab9 */ /* 0x000fe20000000a00 */
[----:B------:R-:W-:Y:S01]  /*8960*/  IADD3 R11, P1, RZ, -R16, RZ ;  /* 0x80000010ff0b7210 */ /* 0x000fe20007f3e0ff */
[----:B------:R-:W-:Y:S01]  /*8970*/  ULDC.64 UR6, c[0x0][0x640] ;  /* 0x0001900000067ab9 */ /* 0x000fe20000000a00 */
[----:B------:R-:W2:Y:S03]  /*8980*/  LDC R21, c[0x0][0x148] ;  /* 0x00005200ff157b82 */ /* 0x000ea60000000800 */
[----:B------:R-:W-:Y:S01]  /*8990*/  IMAD.X R4, RZ, RZ, ~R4, P1 ;  /* 0x000000ffff047224 */ /* 0x000fe200008e0e04 */
[----:B------:R-:W-:-:S03]  /*89a0*/  ISETP.NE.U32.AND P1, PT, RZ, UR6, PT ;  /* 0x00000006ff007c0c */ /* 0x000fc6000bf25070 */
[----:B------:R-:W-:Y:S01]  /*89b0*/  IMAD R10, R4, UR4, RZ ;  /* 0x00000004040a7c24 */ /* 0x000fe2000f8e02ff */
[----:B------:R-:W-:Y:S01]  /*89c0*/  ISETP.NE.AND.EX P1, PT, RZ, UR7, PT, P1 ;  /* 0x00000007ff007c0c */ /* 0x000fe2000bf25310 */
[----:B------:R-:W-:Y:S01]  /*89d0*/  IMAD.WIDE.U32 R4, R11, UR4, R2 ;  /* 0x000000040b047c25 */ /* 0x000fe2000f8e0002 */
[----:B------:R-:W-:-:S03]  /*89e0*/  ULDC UR4, c[0x0][0x618] ;  /* 0x0001860000047ab9 */ /* 0x000fc60000000800 */
[----:B------:R-:W-:Y:S01]  /*89f0*/  IMAD R11, R11, UR5, R10 ;  /* 0x000000050b0b7c24 */ /* 0x000fe2000f8e020a */
[----:B------:R-:W-:Y:S01]  /*8a00*/  ULDC UR5, c[0x0][0x154] ;  /* 0x0000550000057ab9 */ /* 0x000fe20000000800 */
[----:B0-----:R-:W-:Y:S02]  /*8a10*/  IMAD.MOV R10, RZ, RZ, -R20 ;  /* 0x000000ffff0a7224 */ /* 0x001fe400078e0a14 */
[----:B------:R-:W-:Y:S02]  /*8a20*/  IMAD.IADD R5, R5, 0x1, R11 ;  /* 0x0000000105057824 */ /* 0x000fe400078e020b */
[----:B-1----:R-:W-:Y:S01]  /*8a30*/  IMAD R17, R18, R10, R17 ;  /* 0x0000000a12117224 */ /* 0x002fe200078e0211 */
[----:B------:R-:W-:Y:S02]  /*8a40*/  I2FP.F32.U32 R10, R6 ;  /* 0x00000006000a7245 */ /* 0x000fe40000201000 */
[--C-:B------:R-:W-:Y:S02]  /*8a50*/  SHF.R.U64 R18, R4, UR4, R5.reuse ;  /* 0x0000000404127c19 */ /* 0x100fe40008001205 */
[----:B------:R-:W-:Y:S01]  /*8a60*/  SHF.R.U32.HI R5, RZ, UR4, R5 ;  /* 0x00000004ff057c19 */ /* 0x000fe20008011605 */
[----:B------:R-:W-:Y:S01]  /*8a70*/  FMUL R10, R10, UR5 ;  /* 0x000000050a0a7c20 */ /* 0x000fe20008400000 */
[----:B------:R-:W-:-:S02]  /*8a80*/  ULDC UR4, c[0x0][0x608] ;  /* 0x0001820000047ab9 */ /* 0x000fc40000000800 */
[--C-:B------:R-:W-:Y:S01]  /*8a90*/  SHF.R.U64 R20, R18, UR4, R5.reuse ;  /* 0x0000000412147c19 */ /* 0x100fe20008001205 */
[----:B------:R0:W1:Y:S01]  /*8aa0*/  F2I.U32.TRUNC.NTZ R22, R10 ;  /* 0x0000000a00167305 */ /* 0x000062000020f000 */
[----:B------:R-:W-:Y:S01]  /*8ab0*/  SHF.R.U32.HI R5, RZ, UR4, R5 ;  /* 0x00000004ff057c19 */ /* 0x000fe20008011605 */
[----:B------:R-:W-:-:S03]  /*8ac0*/  ULDC UR4, c[0x0][0x658] ;  /* 0x0001960000047ab9 */ /* 0x000fc60000000800 */
[--C-:B------:R-:W-:Y:S02]  /*8ad0*/  SHF.R.U64 R19, R20, UR4, R5.reuse ;  /* 0x0000000414137c19 */ /* 0x100fe40008001205 */
[----:B------:R-:W-:-:S03]  /*8ae0*/  SHF.R.U32.HI R23, RZ, UR4, R5 ;  /* 0x00000004ff177c19 */ /* 0x000fc60008011605 */
[----:B------:R-:W-:Y:S02]  /*8af0*/  IMAD.MOV.U32 R4, RZ, RZ, R19 ;  /* 0x000000ffff047224 */ /* 0x000fe400078e0013 */
[----:B------:R-:W-:Y:S01]  /*8b00*/  IMAD.MOV.U32 R5, RZ, RZ, R23 ;  /* 0x000000ffff057224 */ /* 0x000fe200078e0017 */
[----:B0-----:R-:W-:Y:S06]  /*8b10*/  @!P1 BRA `(.L_x_182) ;  /* 0x0000000000289947 */ /* 0x001fec0003800000 */
        /* <DEDUP_REMOVED lines=10> */
.L_x_182:
[----:B------:R-:W-:Y:S01]  /*8bc0*/  ULDC UR4, c[0x0][0x648] ;  /* 0x0001920000047ab9 */ /* 0x000fe20000000800 */
[----:B-1----:R-:W-:Y:S01]  /*8bd0*/  IMAD.MOV R22, RZ, RZ, -R22 ;  /* 0x000000ffff167224 */ /* 0x002fe200078e0a16 */
[----:B------:R-:W-:Y:S01]  /*8be0*/  SHF.R.U64 R5, R4, UR4, R5 ;  /* 0x0000000404057c19 */ /* 0x000fe20008001205 */
[----:B------:R-:W-:Y:S01]  /*8bf0*/  ULDC UR4, c[0x0][0x638] ;  /* 0x00018e0000047ab9 */ /* 0x000fe20000000800 */
[----:B------:R-:W-:Y:S01]  /*8c00*/  LOP3.LUT R4, R20, UR17, RZ, 0xc0, !PT ;  /* 0x0000001114047c12 */ /* 0x000fe2000f8ec0ff */
[----:B--2---:R-:W-:Y:S01]  /*8c10*/  @P2 IMAD R17, R21, R22, R6 ;  /* 0x0000001615112224 */ /* 0x004fe200078e0206 */
[----:B------:R-:W-:Y:S01]  /*8c20*/  LOP3.LUT R18, R18, UR16, RZ, 0xc0, !PT ;  /* 0x0000001012127c12 */ /* 0x000fe2000f8ec0ff */
[----:B------:R-:W-:Y:S01]  /*8c30*/  IMAD.MOV R6, RZ, RZ, -R5 ;  /* 0x000000ffff067224 */ /* 0x000fe200078e0a05 */
[----:B------:R-:W-:Y:S01]  /*8c40*/  ULDC UR5, c[0x0][0x610] ;  /* 0x0001840000057ab9 */ /* 0x000fe20000000800 */
[----:B------:R-:W-:Y:S02]  /*8c50*/  IMAD R4, R5, UR18, R4 ;  /* 0x0000001205047c24 */ /* 0x000fe4000f8e0204 */
[----:B------:R-:W-:Y:S01]  /*8c60*/  IMAD R19, R6, UR4, R19 ;  /* 0x0000000406137c24 */ /* 0x000fe2000f8e0213 */
[----:B------:R-:W-:Y:S01]  /*8c70*/  ULDC UR4, c[0x0][0x600] ;  /* 0x0001800000047ab9 */ /* 0x000fe20000000800 */
[----:B------:R-:W-:-:S02]  /*8c80*/  IMAD R17, R4, UR5, R17 ;  /* 0x0000000504117c24 */ /* 0x000fc4000f8e0211 */
[----:B------:R-:W-:Y:S02]  /*8c90*/  IMAD R6, R19, UR4, R18 ;  /* 0x0000000413067c24 */ /* 0x000fe4000f8e0212 */
[----:B------:R-:W-:Y:S02]  /*8ca0*/  IMAD.MOV.U32 R10, RZ, RZ, 0x1 ;  /* 0x00000001ff0a7424 */ /* 0x000fe400078e00ff */
[----:B------:R-:W-:Y:S01]  /*8cb0*/  IMAD.MOV.U32 R4, RZ, RZ, R16 ;  /* 0x000000ffff047224 */ /* 0x000fe200078e0010 */
[----:B------:R-:W-:Y:S02]  /*8cc0*/  SEL R5, R6, R17, !P2 ;  /* 0x0000001106057207 */ /* 0x000fe40005000000 */
[----:B------:R-:W-:-:S07]  /*8cd0*/  SEL R6, R17, R6, !P2 ;  /* 0x0000000611067207 */ /* 0x000fce0005000000 */
.L_x_180:
[----:B------:R-:W-:Y:S05]  /*8ce0*/  BSYNC B1 ;  /* 0x0000000000017941 */ /* 0x000fea0003800000 */
.L_x_179:
[----:B------:R-:W-:-:S13]  /*8cf0*/  LOP3.LUT P1, RZ, R10, 0xff, RZ, 0xc0, !PT ;  /* 0x000000ff0aff7812 */ /* 0x000fda000782c0ff */
[----:B------:R-:W-:Y:S05]  /*8d00*/  @P1 BRA `(.L_x_183) ;  /* 0xfffffff400441947 */ /* 0x000fea000383ffff */
[----:B------:R-:W-:Y:S05]  /*8d10*/  BSYNC B0 ;  /* 0x0000000000007941 */ /* 0x000fea0003800000 */
.L_x_171:
[----:B------:R-:W-:-:S03]  /*8d20*/  UMOV UR4, 0xffffffff ;  /* 0xffffffff00047882 */ /* 0x000fc60000000000 */
[----:B------:R-:W-:Y:S05]  /*8d30*/  BRA.DIV UR4, `(.L_x_184) ;  /* 0x0000000e04447947 */ /* 0x000fea000b800000 */
[----:B------:R-:W-:-:S13]  /*8d40*/  ELECT P0, URZ, PT ;  /* 0x00000000003f782f */ /* 0x000fda0003800000 */
.L_x_214:
[----:B------:R-:W-:Y:S04]  /*8d50*/  BSSY B0, `(.L_x_185) ;  /* 0x00000a9000007945 */ /* 0x000fe80003800000 */
[----:B------:R-:W-:Y:S05]  /*8d60*/  @!P0 BRA `(.L_x_186) ;  /* 0x00000008009c8947 */ /* 0x000fea0003800000 */
[----:B------:R-:W-:-:S04]  /*8d70*/  LOP3.LUT R7, R7, 0x2, RZ, 0xfc, !PT ;  /* 0x0000000207077812 */ /* 0x000fc800078efcff */
[----:B------:R-:W-:-:S13]  /*8d80*/  ISETP.NE.AND P0, PT, R7, 0x3, PT ;  /* 0x000000030700780c */ /* 0x000fda0003f05270 */
[----:B------:R-:W-:Y:S05]  /*8d90*/  @!P0 BRA `(.L_x_187) ;  /* 0x0000000000048947 */ /* 0x000fea0003800000 */
[----:B------:R-:W-:Y:S01]  /*8da0*/  BPT.TRAP 0x1 ;  /* 0x000000040000795c */ /* 0x000fe20000300000 */
.L_x_187:
[----:B------:R-:W0:Y:S01]  /*8db0*/  S2R R3, SR_CgaCtaId ;  /* 0x0000000000037919 */ /* 0x000e220000008800 */
[----:B------:R-:W-:Y:S02]  /*8dc0*/  MOV R0, 0x400 ;  /* 0x0000040000007802 */ /* 0x000fe40000000f00 */
[----:B------:R-:W-:Y:S02]  /*8dd0*/  SHF.L.U32 R2, R12, 0x1f, RZ ;  /* 0x0000001f0c027819 */ /* 0x000fe400000006ff */
[----:B0-----:R-:W-:-:S05]  /*8de0*/  LEA R0, R3, R0, 0x18 ;  /* 0x0000000003007211 */ /* 0x001fca00078ec0ff */
[----:B------:R-:W-:-:S04]  /*8df0*/  VIADD R0, R0, 0x90 ;  /* 0x0000009000007836 */ /* 0x000fc80000000000 */
[C---:B------:R-:W-:Y:S02]  /*8e00*/  IMAD R5, R15.reuse, 0x8, R0 ;  /* 0x000000080f057824 */ /* 0x040fe400078e0200 */
[----:B------:R-:W-:Y:S02]  /*8e10*/  VIADD R15, R15, 0x1 ;  /* 0x000000010f0f7836 */ /* 0x000fe40000000000 */
[----:B------:R-:W0:Y:S03]  /*8e20*/  SYNCS.PHASECHK.TRANS64.TRYWAIT P0, [R5+URZ], R2 ;  /* 0x00000002050075a7 */ /* 0x000e26000800017f */
[----:B------:R-:W-:-:S04]  /*8e30*/  ISETP.NE.AND P1, PT, R15, 0x12, PT ;  /* 0x000000120f00780c */ /* 0x000fc80003f25270 */
[----:B------:R-:W-:Y:S02]  /*8e40*/  SEL R3, RZ, 0x1, P1 ;  /* 0x00000001ff037807 */ /* 0x000fe40000800000 */
[----:B------:R-:W-:Y:S02]  /*8e50*/  SEL R15, R15, RZ, P1 ;  /* 0x000000ff0f0f7207 */ /* 0x000fe40000800000 */
[----:B------:R-:W-:-:S03]  /*8e60*/  LOP3.LUT R12, R12, R3, RZ, 0x3c, !PT ;  /* 0x000000030c0c7212 */ /* 0x000fc600078e3cff */
[----:B------:R-:W-:Y:S01]  /*8e70*/  IMAD R7, R15, 0x8, R0 ;  /* 0x000000080f077824 */ /* 0x000fe200078e0200 */
[----:B------:R-:W-:Y:S01]  /*8e80*/  SHF.L.U32 R4, R12, 0x1f, RZ ;  /* 0x0000001f0c047819 */ /* 0x000fe200000006ff */
[----:B0-----:R-:W-:Y:S06]  /*8e90*/  @!P0 BRA `(.L_x_188) ;  /* 0x0000000c00108947 */ /* 0x001fec0003800000 */
.L_x_215:
[----:B------:R-:W1:Y:S01]  /*8ea0*/  SYNCS.PHASECHK.TRANS64.TRYWAIT P0, [R7+URZ], R4 ;  /* 0x00000004070075a7 */ /* 0x000e62000800017f */
[----:B0-----:R-:W-:-:S05]  /*8eb0*/  VIADD R2, R15, 0x1 ;  /* 0x000000010f027836 */ /* 0x001fca0000000000 */
[----:B------:R-:W-:-:S04]  /*8ec0*/  ISETP.NE.AND P1, PT, R2, 0x12, PT ;  /* 0x000000120200780c */ /* 0x000fc80003f25270 */
[----:B------:R-:W-:Y:S02]  /*8ed0*/  SEL R3, RZ, 0x1, P1 ;  /* 0x00000001ff037807 */ /* 0x000fe40000800000 */
[----:B------:R-:W-:Y:S02]  /*8ee0*/  SEL R9, R2, RZ, P1 ;  /* 0x000000ff02097207 */ /* 0x000fe40000800000 */
[----:B------:R-:W-:-:S03]  /*8ef0*/  LOP3.LUT R12, R12, R3, RZ, 0x3c, !PT ;  /* 0x000000030c0c7212 */ /* 0x000fc600078e3cff */
[----:B------:R-:W-:Y:S01]  /*8f00*/  IMAD R6, R9, 0x8, R0 ;  /* 0x0000000809067824 */ /* 0x000fe200078e0200 */
[----:B------:R-:W-:Y:S01]  /*8f10*/  SHF.L.U32 R5, R12, 0x1f, RZ ;  /* 0x0000001f0c057819 */ /* 0x000fe200000006ff */
[----:B-1----:R-:W-:Y:S06]  /*8f20*/  @!P0 BRA `(.L_x_189) ;  /* 0x0000000c00008947 */ /* 0x002fec0003800000 */
.L_x_216:
[----:B------:R-:W1:Y:S01]  /*8f30*/  SYNCS.PHASECHK.TRANS64.TRYWAIT P0, [R6+URZ], R5 ;  /* 0x00000005060075a7 */ /* 0x000e62000800017f */
[----:B------:R-:W-:-:S05]  /*8f40*/  VIADD R2, R9, 0x1 ;  /* 0x0000000109027836 */ /* 0x000fca0000000000 */
[----:B------:R-:W-:-:S04]  /*8f50*/  ISETP.NE.AND P1, PT, R2, 0x12, PT ;  /* 0x000000120200780c */ /* 0x000fc80003f25270 */
[----:B------:R-:W-:Y:S02]  /*8f60*/  SEL R3, RZ, 0x1, P1 ;  /* 0x00000001ff037807 */ /* 0x000fe40000800000 */
[----:B0-----:R-:W-:Y:S02]  /*8f70*/  SEL R7, R2, RZ, P1 ;  /* 0x000000ff02077207 */ /* 0x001fe40000800000 */
[----:B------:R-:W-:-:S03]  /*8f80*/  LOP3.LUT R12, R12, R3, RZ, 0x3c, !PT ;  /* 0x000000030c0c7212 */ /* 0x000fc600078e3cff */
[----:B------:R-:W-:Y:S01]  /*8f90*/  IMAD R9, R7, 0x8, R0 ;  /* 0x0000000807097824 */ /* 0x000fe200078e0200 */
[----:B------:R-:W-:Y:S01]  /*8fa0*/  SHF.L.U32 R4, R12, 0x1f, RZ ;  /* 0x0000001f0c047819 */ /* 0x000fe200000006ff */
[----:B-1----:R-:W-:Y:S06]  /*8fb0*/  @!P0 BRA `(.L_x_190) ;  /* 0x0000000800f08947 */ /* 0x002fec0003800000 */
.L_x_217:
[----:B------:R-:W1:Y:S01]  /*8fc0*/  SYNCS.PHASECHK.TRANS64.TRYWAIT P0, [R9+URZ], R4 ;  /* 0x00000004090075a7 */ /* 0x000e62000800017f */
[----:B------:R-:W-:-:S05]  /*8fd0*/  VIADD R2, R7, 0x1 ;  /* 0x0000000107027836 */ /* 0x000fca0000000000 */
[----:B------:R-:W-:-:S04]  /*8fe0*/  ISETP.NE.AND P1, PT, R2, 0x12, PT ;  /* 0x000000120200780c */ /* 0x000fc80003f25270 */
[----:B------:R-:W-:Y:S02]  /*8ff0*/  SEL R3, RZ, 0x1, P1 ;  /* 0x00000001ff037807 */ /* 0x000fe40000800000 */
[----:B------:R-:W-:Y:S02]  /*9000*/  SEL R7, R2, RZ, P1 ;  /* 0x000000ff02077207 */ /* 0x000fe40000800000 */
[----:B------:R-:W-:-:S03]  /*9010*/  LOP3.LUT R12, R12, R3, RZ, 0x3c, !PT ;  /* 0x000000030c0c7212 */ /* 0x000fc600078e3cff */
[----:B0-----:R-:W-:Y:S01]  /*9020*/  IMAD R6, R7, 0x8, R0 ;  /* 0x0000000807067824 */ /* 0x001fe200078e0200 */
[----:B------:R-:W-:Y:S01]  /*9030*/  SHF.L.U32 R5, R12, 0x1f, RZ ;  /* 0x0000001f0c057819 */ /* 0x000fe200000006ff */
[----:B-1----:R-:W-:Y:S06]  /*9040*/  @!P0 BRA `(.L_x_191) ;  /* 0x0000000800e08947 */ /* 0x002fec0003800000 */
.L_x_218:
        /* <DEDUP_REMOVED lines=9> */
.L_x_219:
        /* <DEDUP_REMOVED lines=9> */
.L_x_220:
        /* <DEDUP_REMOVED lines=9> */
.L_x_221:
        /* <DEDUP_REMOVED lines=9> */
.L_x_222:
        /* <DEDUP_REMOVED lines=9> */
.L_x_223:
        /* <DEDUP_REMOVED lines=9> */
.L_x_224:
        /* <DEDUP_REMOVED lines=9> */
.L_x_225:
        /* <DEDUP_REMOVED lines=9> */
.L_x_226:
        /* <DEDUP_REMOVED lines=9> */
.L_x_227:
        /* <DEDUP_REMOVED lines=9> */
.L_x_228:
        /* <DEDUP_REMOVED lines=9> */
.L_x_229:
        /* <DEDUP_REMOVED lines=9> */
.L_x_230:
[----:B------:R-:W1:Y:S01]  /*9710*/  SYNCS.PHASECHK.TRANS64.TRYWAIT P0, [R6+URZ], R5 ;  /* 0x00000005060075a7 */ /* 0x000e62000800017f */
[----:B------:R-:W-:-:S05]  /*9720*/  VIADD R2, R7, 0x1 ;  /* 0x0000000107027836 */ /* 0x000fca0000000000 */
[----:B------:R-:W-:-:S04]  /*9730*/  ISETP.NE.AND P1, PT, R2, 0x12, PT ;  /* 0x000000120200780c */ /* 0x000fc80003f25270 */
[----:B0-----:R-:W-:Y:S02]  /*9740*/  SEL R4, RZ, 0x1, P1 ;  /* 0x00000001ff047807 */ /* 0x001fe40000800000 */
[----:B------:R-:W-:Y:S02]  /*9750*/  SEL R3, R2, RZ, P1 ;  /* 0x000000ff02037207 */ /* 0x000fe40000800000 */
[----:B------:R-:W-:Y:S01]  /*9760*/  LOP3.LUT R4, R11, R4, RZ, 0x3c, !PT ;  /* 0x000000040b047212 */ /* 0x000fe200078e3cff */
[----:B-1----:R-:W-:Y:S06]  /*9770*/  @!P0 BRA `(.L_x_204) ;  /* 0x0000000800188947 */ /* 0x002fec0003800000 */
.L_x_231:
[----:B------:R-:W-:Y:S01]  /*9780*/  IMAD R3, R3, 0x8, R0 ;  /* 0x0000000803037824 */ /* 0x000fe200078e0200 */
[----:B------:R-:W-:-:S07]  /*9790*/  SHF.L.U32 R0, R4, 0x1f, RZ ;  /* 0x0000001f04007819 */ /* 0x000fce00000006ff */
.L_x_205:
[----:B-1----:R1:W2:Y:S02]  /*97a0*/  SYNCS.PHASECHK.TRANS64.TRYWAIT P0, [R3+URZ], R0 ;  /* 0x00000000030075a7 */ /* 0x0022a4000800017f */
[----:B--2---:R-:W-:Y:S05]  /*97b0*/  @!P0 NANOSLEEP.SYNCS 0x989680 ;  /* 0x009896800000895d */ /* 0x004fea0003900000 */
[----:B------:R-:W2:Y:S02]  /*97c0*/  @!P0 SYNCS.PHASECHK.TRANS64 P0, [R3+URZ], R0 ;  /* 0x00000000030085a7 */ /* 0x000ea4000800007f */
[----:B--2---:R-:W-:Y:S05]  /*97d0*/  @!P0 BRA `(.L_x_205) ;  /* 0xfffffffc00f08947 */ /* 0x004fea000383ffff */
.L_x_186:
[----:B------:R-:W-:Y:S05]  /*97e0*/  BSYNC B0 ;  /* 0x0000000000007941 */ /* 0x000fea0003800000 */
.L_x_185:
[----:B------:R-:W-:Y:S05]  /*97f0*/  EXIT ;  /* 0x000000000000794d */ /* 0x000fea0003800000 */
.L_x_16:
[----:B0-----:R-:W-:-:S04]  /*9800*/  IMAD.U32 R17, RZ, RZ, UR15 ;  /* 0x0000000fff117e24 */ /* 0x001fc8000f8e00ff */
[----:B------:R0:W1:Y:S03]  /*9810*/  SYNCS.PHASECHK.TRANS64.TRYWAIT P0, [R17+URZ+-0x8], R16 ;  /* 0xfffff810110075a7 */ /* 0x000066000800017f */
[----:B-1----:R-:W-:Y:S05]  /*9820*/  @!P0 NANOSLEEP.SYNCS 0x989680 ;  /* 0x009896800000895d */ /* 0x002fea0003900000 */
[----:B------:R-:W1:Y:S02]  /*9830*/  @!P0 SYNCS.PHASECHK.TRANS64 P0, [R17+URZ+-0x8], R16 ;  /* 0xfffff810110085a7 */ /* 0x000e64000800007f */
[----:B-1----:R-:W-:Y:S05]  /*9840*/  @!P0 BRA `(.L_x_16) ;  /* 0xfffffffc00ec8947 */ /* 0x002fea000383ffff */
[----:B------:R-:W-:Y:S05]  /*9850*/  BRA `(.L_x_206) ;  /* 0xffffff7c00787947 */ /* 0x000fea000383ffff */
.L_x_21:
[----:B-1----:R-:W-:-:S04]  /*9860*/  IMAD.U32 R17, RZ, RZ, UR6 ;  /* 0x00000006ff117e24 */ /* 0x002fc8000f8e00ff */
[----:B------:R1:W2:Y:S03]  /*9870*/  SYNCS.PHASECHK.TRANS64.TRYWAIT P0, [R17+URZ], R16 ;  /* 0x00000010110075a7 */ /* 0x0002a6000800017f */
[----:B--2---:R-:W-:Y:S05]  /*9880*/  @!P0 NANOSLEEP.SYNCS 0x989680 ;  /* 0x009896800000895d */ /* 0x004fea0003900000 */
[----:B------:R-:W2:Y:S02]  /*9890*/  @!P0 SYNCS.PHASECHK.TRANS64 P0, [R17+URZ], R16 ;  /* 0x00000010110085a7 */ /* 0x000ea4000800007f */
[----:B--2---:R-:W-:Y:S05]  /*98a0*/  @!P0 BRA `(.L_x_21) ;  /* 0xfffffffc00ec8947 */ /* 0x004fea000383ffff */
[----:B------:R-:W-:Y:S05]  /*98b0*/  BRA `(.L_x_20) ;  /* 0xffffff8000a47947 */ /* 0x000fea000383ffff */
.L_x_27:
[----:B-1----:R-:W-:-:S04]  /*98c0*/  IMAD.U32 R18, RZ, RZ, UR9 ;  /* 0x00000009ff127e24 */ /* 0x002fc8000f8e00ff */
[----:B------:R1:W2:Y:S03]  /*98d0*/  SYNCS.PHASECHK.TRANS64.TRYWAIT P0, [R18+URZ], R17 ;  /* 0x00000011120075a7 */ /* 0x0002a6000800017f */
[----:B--2---:R-:W-:Y:S05]  /*98e0*/  @!P0 NANOSLEEP.SYNCS 0x989680 ;  /* 0x009896800000895d */ /* 0x004fea0003900000 */
[----:B------:R-:W2:Y:S02]  /*98f0*/  @!P0 SYNCS.PHASECHK.TRANS64 P0, [R18+URZ], R17 ;  /* 0x00000011120085a7 */ /* 0x000ea4000800007f */
[----:B--2---:R-:W-:Y:S05]  /*9900*/  @!P0 BRA `(.L_x_27) ;  /* 0xfffffffc00ec8947 */ /* 0x004fea000383ffff */
[----:B------:R-:W-:Y:S05]  /*9910*/  BRA `(.L_x_26) ;  /* 0xffffff8800dc7947 */ /* 0x000fea000383ffff */
.L_x_35:
[----:B0-----:R-:W-:-:S04]  /*9920*/  IMAD.U32 R17, RZ, RZ, UR15 ;  /* 0x0000000fff117e24 */ /* 0x001fc8000f8e00ff */
[----:B------:R0:W1:Y:S03]  /*9930*/  SYNCS.PHASECHK.TRANS64.TRYWAIT P0, [R17+URZ+0x8], R16 ;  /* 0x00000810110075a7 */ /* 0x000066000800017f */
[----:B-1----:R-:W-:Y:S05]  /*9940*/  @!P0 NANOSLEEP.SYNCS 0x989680 ;  /* 0x009896800000895d */ /* 0x002fea0003900000 */
[----:B------:R-:W1:Y:S02]  /*9950*/  @!P0 SYNCS.PHASECHK.TRANS64 P0, [R17+URZ+0x8], R16 ;  /* 0x00000810110085a7 */ /* 0x000e64000800007f */
[----:B-1----:R-:W-:Y:S05]  /*9960*/  @!P0 BRA `(.L_x_35) ;  /* 0xfffffffc00ec8947 */ /* 0x002fea000383ffff */
[----:B------:R-:W-:Y:S05]  /*9970*/  BRA `(.L_x_207) ;  /* 0xffffff9800347947 */ /* 0x000fea000383ffff */
.L_x_172:
[----:B------:R-:W-:Y:S01]  /*9980*/  BSSY B1, `(.L_x_208) ;  /* 0x0000006000017945 */ /* 0x000fe20003800000 */
[----:B------:R-:W-:-:S07]  /*9990*/  IMAD.MOV.U32 R10, RZ, RZ, -0x1 ;  /* 0xffffffffff0a7424 */ /* 0x000fce00078e00ff */
[----:B------:R-:W-:Y:S05]  /*99a0*/  WARPSYNC.COLLECTIVE R10, `(.L_x_209) ;  /* 0x000000000a0c7348 */ /* 0x000fea0003c00000 */
[----:B------:R-:W-:Y:S02]  /*99b0*/  ELECT P1, UR62, PT ;  /* 0x00000000003e782f */ /* 0x000fe40003820000 */
[----:B------:R-:W-:Y:S01]  /*99c0*/  MOV R10, UR62 ;  /* 0x0000003e000a7c02 */ /* 0x000fe20008000f00 */
[----:B------:R-:W-:Y:S10]  /*99d0*/  ENDCOLLECTIVE ;  /* 0x000000000000791b */ /* 0x000ff40003800000 */
.L_x_209:
[----:B------:R-:W-:Y:S05]  /*99e0*/  BSYNC B1 ;  /* 0x0000000000017941 */ /* 0x000fea0003800000 */
.L_x_208:
[----:B------:R-:W-:Y:S05]  /*99f0*/  BRA `(.L_x_210) ;  /* 0xffffffe800147947 */ /* 0x000fea000383ffff */
.L_x_175:
[----:B-1----:R1:W2:Y:S02]  /*9a00*/  SYNCS.PHASECHK.TRANS64.TRYWAIT P1, [R19+URZ+0x90], R10 ;  /* 0x0000900a130075a7 */ /* 0x0022a4000802017f */
[----:B--2---:R-:W-:Y:S05]  /*9a10*/  @!P1 NANOSLEEP.SYNCS 0x989680 ;  /* 0x009896800000995d */ /* 0x004fea0003900000 */
[----:B------:R-:W2:Y:S02]  /*9a20*/  @!P1 SYNCS.PHASECHK.TRANS64 P1, [R19+URZ+0x90], R10 ;  /* 0x0000900a130095a7 */ /* 0x000ea4000802007f */
[----:B--2---:R-:W-:Y:S05]  /*9a30*/  @!P1 BRA `(.L_x_175) ;  /* 0xfffffffc00f09947 */ /* 0x004fea000383ffff */
[----:B------:R-:W-:Y:S05]  /*9a40*/  BRA `(.L_x_211) ;  /* 0xffffffe800487947 */ /* 0x000fea000383ffff */
.L_x_184:
[----:B------:R-:W-:Y:S01]  /*9a50*/  BSSY B0, `(.L_x_212) ;  /* 0x0000006000007945 */ /* 0x000fe20003800000 */
[----:B------:R-:W-:-:S07]  /*9a60*/  IMAD.MOV.U32 R10, RZ, RZ, -0x1 ;  /* 0xffffffffff0a7424 */ /* 0x000fce00078e00ff */
[----:B------:R-:W-:Y:S05]  /*9a70*/  WARPSYNC.COLLECTIVE R10, `(.L_x_213) ;  /* 0x000000000a0c7348 */ /* 0x000fea0003c00000 */
[----:B------:R-:W-:Y:S02]  /*9a80*/  ELECT P1, UR62, PT ;  /* 0x00000000003e782f */ /* 0x000fe40003820000 */
[----:B------:R-:W-:Y:S01]  /*9a90*/  MOV R10, UR62 ;  /* 0x0000003e000a7c02 */ /* 0x000fe20008000f00 */
[----:B------:R-:W-:Y:S10]  /*9aa0*/  ENDCOLLECTIVE ;  /* 0x000000000000791b */ /* 0x000ff40003800000 */
.L_x_213:
[----:B------:R-:W-:Y:S05]  /*9ab0*/  BSYNC B0 ;  /* 0x0000000000007941 */ /* 0x000fea0003800000 */
.L_x_212:
[----:B------:R-:W-:Y:S01]  /*9ac0*/  PLOP3.LUT P0, PT, P1, PT, PT, 0x80, 0x0 ;  /* 0x000000000000781c */ /* 0x000fe20000f0f070 */
[----:B------:R-:W-:-:S12]  /*9ad0*/  BRA `(.L_x_214) ;  /* 0xfffffff0009c7947 */ /* 0x000fd8000383ffff */
.L_x_188:
[----:B0-----:R0:W1:Y:S02]  /*9ae0*/  SYNCS.PHASECHK.TRANS64.TRYWAIT P0, [R5+URZ], R2 ;  /* 0x00000002050075a7 */ /* 0x001064000800017f */
[----:B-1----:R-:W-:Y:S05]  /*9af0*/  @!P0 NANOSLEEP.SYNCS 0x989680 ;  /* 0x009896800000895d */ /* 0x002fea0003900000 */
[----:B------:R-:W1:Y:S02]  /*9b00*/  @!P0 SYNCS.PHASECHK.TRANS64 P0, [R5+URZ], R2 ;  /* 0x00000002050085a7 */ /* 0x000e64000800007f */
[----:B-1----:R-:W-:Y:S05]  /*9b10*/  @!P0 BRA `(.L_x_188) ;  /* 0xfffffffc00f08947 */ /* 0x002fea000383ffff */
[----:B------:R-:W-:Y:S05]  /*9b20*/  BRA `(.L_x_215) ;  /* 0xfffffff000dc7947 */ /* 0x000fea000383ffff */
.L_x_189:
[----:B0-----:R0:W1:Y:S02]  /*9b30*/  SYNCS.PHASECHK.TRANS64.TRYWAIT P0, [R7+URZ], R4 ;  /* 0x00000004070075a7 */ /* 0x001064000800017f */
[----:B-1----:R-:W-:Y:S05]  /*9b40*/  @!P0 NANOSLEEP.SYNCS 0x989680 ;  /* 0x009896800000895d */ /* 0x002fea0003900000 */
[----:B------:R-:W1:Y:S02]  /*9b50*/  @!P0 SYNCS.PHASECHK.TRANS64 P0, [R7+URZ], R4 ;  /* 0x00000004070085a7 */ /* 0x000e64000800007f */
[----:B-1----:R-:W-:Y:S05]  /*9b60*/  @!P0 BRA `(.L_x_189) ;  /* 0xfffffffc00f08947 */ /* 0x002fea000383ffff */
[----:B------:R-:W-:Y:S05]  /*9b70*/  BRA `(.L_x_216) ;  /* 0xfffffff000ec7947 */ /* 0x000fea000383ffff */
.L_x_190:
[----:B0-----:R0:W1:Y:S02]  /*9b80*/  SYNCS.PHASECHK.TRANS64.TRYWAIT P0, [R6+URZ], R5 ;  /* 0x00000005060075a7 */ /* 0x001064000800017f */
[----:B-1----:R-:W-:Y:S05]  /*9b90*/  @!P0 NANOSLEEP.SYNCS 0x989680 ;  /* 0x009896800000895d */ /* 0x002fea0003900000 */
[----:B------:R-:W1:Y:S02]  /*9ba0*/  @!P0 SYNCS.PHASECHK.TRANS64 P0, [R6+URZ], R5 ;  /* 0x00000005060085a7 */ /* 0x000e64000800007f */
[----:B-1----:R-:W-:Y:S05]  /*9bb0*/  @!P0 BRA `(.L_x_190) ;  /* 0xfffffffc00f08947 */ /* 0x002fea000383ffff */
[----:B------:R-:W-:Y:S05]  /*9bc0*/  BRA `(.L_x_217) ;  /* 0xfffffff000fc7947 */ /* 0x000fea000383ffff */
.L_x_191:
[----:B0-----:R0:W1:Y:S02]  /*9bd0*/  SYNCS.PHASECHK.TRANS64.TRYWAIT P0, [R9+URZ], R4 ;  /* 0x00000004090075a7 */ /* 0x001064000800017f */
[----:B-1----:R-:W-:Y:S05]  /*9be0*/  @!P0 NANOSLEEP.SYNCS 0x989680 ;  /* 0x009896800000895d */ /* 0x002fea0003900000 */
[----:B------:R-:W1:Y:S02]  /*9bf0*/  @!P0 SYNCS.PHASECHK.TRANS64 P0, [R9+URZ], R4 ;  /* 0x00000004090085a7 */ /* 0x000e64000800007f */
[----:B-1----:R-:W-:Y:S05]  /*9c00*/  @!P0 BRA `(.L_x_191) ;  /* 0xfffffffc00f08947 */ /* 0x002fea000383ffff */
[----:B------:R-:W-:Y:S05]  /*9c10*/  BRA `(.L_x_218) ;  /* 0xfffffff4000c7947 */ /* 0x000fea000383ffff */
.L_x_192:
[----:B0-----:R0:W1:Y:S02]  /*9c20*/  SYNCS.PHASECHK.TRANS64.TRYWAIT P0, [R6+URZ], R5 ;  /* 0x00000005060075a7 */ /* 0x001064000800017f */
[----:B-1----:R-:W-:Y:S05]  /*9c30*/  @!P0 NANOSLEEP.SYNCS 0x989680 ;  /* 0x009896800000895d */ /* 0x002fea0003900000 */
[----:B------:R-:W1:Y:S02]  /*9c40*/  @!P0 SYNCS.PHASECHK.TRANS64 P0, [R6+URZ], R5 ;  /* 0x00000005060085a7 */ /* 0x000e64000800007f */
[----:B-1----:R-:W-:Y:S05]  /*9c50*/  @!P0 BRA `(.L_x_192) ;  /* 0xfffffffc00f08947 */ /* 0x002fea000383ffff */
[----:B------:R-:W-:Y:S05]  /*9c60*/  BRA `(.L_x_219) ;  /* 0xfffffff4001c7947 */ /* 0x000fea000383ffff */
.L_x_193:
[----:B0-----:R0:W1:Y:S02]  /*9c70*/  SYNCS.PHASECHK.TRANS64.TRYWAIT P0, [R9+URZ], R4 ;  /* 0x00000004090075a7 */ /* 0x001064000800017f */
[----:B-1----:R-:W-:Y:S05]  /*9c80*/  @!P0 NANOSLEEP.SYNCS 0x989680 ;  /* 0x009896800000895d */ /* 0x002fea0003900000 */
[----:B------:R-:W1:Y:S02]  /*9c90*/  @!P0 SYNCS.PHASECHK.TRANS64 P0, [R9+URZ], R4 ;  /* 0x00000004090085a7 */ /* 0x000e64000800007f */
[----:B-1----:R-:W-:Y:S05]  /*9ca0*/  @!P0 BRA `(.L_x_193) ;  /* 0xfffffffc00f08947 */ /* 0x002fea000383ffff */
[----:B------:R-:W-:Y:S05]  /*9cb0*/  BRA `(.L_x_220) ;  /* 0xfffffff4002c7947 */ /* 0x000fea000383ffff */
.L_x_194:
[----:B0-----:R0:W1:Y:S02]  /*9cc0*/  SYNCS.PHASECHK.TRANS64.TRYWAIT P0, [R6+URZ], R5 ;  /* 0x00000005060075a7 */ /* 0x001064000800017f */
[----:B-1----:R-:W-:Y:S05]  /*9cd0*/  @!P0 NANOSLEEP.SYNCS 0x989680 ;  /* 0x009896800000895d */ /* 0x002fea0003900000 */
[----:B------:R-:W1:Y:S02]  /*9ce0*/  @!P0 SYNCS.PHASECHK.TRANS64 P0, [R6+URZ], R5 ;  /* 0x00000005060085a7 */ /* 0x000e64000800007f */
[----:B-1----:R-:W-:Y:S05]  /*9cf0*/  @!P0 BRA `(.L_x_194) ;  /* 0xfffffffc00f08947 */ /* 0x002fea000383ffff */
[----:B------:R-:W-:Y:S05]  /*9d00*/  BRA `(.L_x_221) ;  /* 0xfffffff4003c7947 */ /* 0x000fea000383ffff */
.L_x_195:
[----:B0-----:R0:W1:Y:S02]  /*9d10*/  SYNCS.PHASECHK.TRANS64.TRYWAIT P0, [R9+URZ], R4 ;  /* 0x00000004090075a7 */ /* 0x001064000800017f */
[----:B-1----:R-:W-:Y:S05]  /*9d20*/  @!P0 NANOSLEEP.SYNCS 0x989680 ;  /* 0x009896800000895d */ /* 0x002fea0003900000 */
[----:B------:R-:W1:Y:S02]  /*9d30*/  @!P0 SYNCS.PHASECHK.TRANS64 P0, [R9+URZ], R4 ;  /* 0x00000004090085a7 */ /* 0x000e64000800007f */
[----:B-1----:R-:W-:Y:S05]  /*9d40*/  @!P0 BRA `(.L_x_195) ;  /* 0xfffffffc00f08947 */ /* 0x002fea000383ffff */
[----:B------:R-:W-:Y:S05]  /*9d50*/  BRA `(.L_x_222) ;  /* 0xfffffff4004c7947 */ /* 0x000fea000383ffff */
.L_x_196:
[----:B0-----:R0:W1:Y:S02]  /*9d60*/  SYNCS.PHASECHK.TRANS64.TRYWAIT P0, [R6+URZ], R5 ;  /* 0x00000005060075a7 */ /* 0x001064000800017f */
[----:B-1----:R-:W-:Y:S05]  /*9d70*/  @!P0 NANOSLEEP.SYNCS 0x989680 ;  /* 0x009896800000895d */ /* 0x002fea0003900000 */
[----:B------:R-:W1:Y:S02]  /*9d80*/  @!P0 SYNCS.PHASECHK.TRANS64 P0, [R6+URZ], R5 ;  /* 0x00000005060085a7 */ /* 0x000e64000800007f */
[----:B-1----:R-:W-:Y:S05]  /*9d90*/  @!P0 BRA `(.L_x_196) ;  /* 0xfffffffc00f08947 */ /* 0x002fea000383ffff */
[----:B------:R-:W-:Y:S05]  /*9da0*/  BRA `(.L_x_223) ;  /* 0xfffffff4005c7947 */ /* 0x000fea000383ffff */
.L_x_197:
[----:B0-----:R0:W1:Y:S02]  /*9db0*/  SYNCS.PHASECHK.TRANS64.TRYWAIT P0, [R9+URZ], R4 ;  /* 0x00000004090075a7 */ /* 0x001064000800017f */
[----:B-1----:R-:W-:Y:S05]  /*9dc0*/  @!P0 NANOSLEEP.SYNCS 0x989680 ;  /* 0x009896800000895d */ /* 0x002fea0003900000 */
[----:B------:R-:W1:Y:S02]  /*9dd0*/  @!P0 SYNCS.PHASECHK.TRANS64 P0, [R9+URZ], R4 ;  /* 0x00000004090085a7 */ /* 0x000e64000800007f */
[----:B-1----:R-:W-:Y:S05]  /*9de0*/  @!P0 BRA `(.L_x_197) ;  /* 0xfffffffc00f08947 */ /* 0x002fea000383ffff */
[----:B------:R-:W-:Y:S05]  /*9df0*/  BRA `(.L_x_224) ;  /* 0xfffffff4006c7947 */ /* 0x000fea000383ffff */
.L_x_198:
[----:B0-----:R0:W1:Y:S02]  /*9e00*/  SYNCS.PHASECHK.TRANS64.TRYWAIT P0, [R6+URZ], R5 ;  /* 0x00000005060075a7 */ /* 0x001064000800017f */
[----:B-1----:R-:W-:Y:S05]  /*9e10*/  @!P0 NANOSLEEP.SYNCS 0x989680 ;  /* 0x009896800000895d */ /* 0x002fea0003900000 */
[----:B------:R-:W1:Y:S02]  /*9e20*/  @!P0 SYNCS.PHASECHK.TRANS64 P0, [R6+URZ], R5 ;  /* 0x00000005060085a7 */ /* 0x000e64000800007f */
[----:B-1----:R-:W-:Y:S05]  /*9e30*/  @!P0 BRA `(.L_x_198) ;  /* 0xfffffffc00f08947 */ /* 0x002fea000383ffff */
[----:B------:R-:W-:Y:S05]  /*9e40*/  BRA `(.L_x_225) ;  /* 0xfffffff4007c7947 */ /* 0x000fea000383ffff */
.L_x_199:
[----:B0-----:R0:W1:Y:S02]  /*9e50*/  SYNCS.PHASECHK.TRANS64.TRYWAIT P0, [R9+URZ], R4 ;  /* 0x00000004090075a7 */ /* 0x001064000800017f */
[----:B-1----:R-:W-:Y:S05]  /*9e60*/  @!P0 NANOSLEEP.SYNCS 0x989680 ;  /* 0x009896800000895d */ /* 0x002fea0003900000 */
[----:B------:R-:W1:Y:S02]  /*9e70*/  @!P0 SYNCS.PHASECHK.TRANS64 P0, [R9+URZ], R4 ;  /* 0x00000004090085a7 */ /* 0x000e64000800007f */
[----:B-1----:R-:W-:Y:S05]  /*9e80*/  @!P0 BRA `(.L_x_199) ;  /* 0xfffffffc00f08947 */ /* 0x002fea000383ffff */
[----:B------:R-:W-:Y:S05]  /*9e90*/  BRA `(.L_x_226) ;  /* 0xfffffff4008c7947 */ /* 0x000fea000383ffff */
.L_x_200:
[----:B0-----:R0:W1:Y:S02]  /*9ea0*/  SYNCS.PHASECHK.TRANS64.TRYWAIT P0, [R6+URZ], R5 ;  /* 0x00000005060075a7 */ /* 0x001064000800017f */
[----:B-1----:R-:W-:Y:S05]  /*9eb0*/  @!P0 NANOSLEEP.SYNCS 0x989680 ;  /* 0x009896800000895d */ /* 0x002fea0003900000 */
[----:B------:R-:W1:Y:S02]  /*9ec0*/  @!P0 SYNCS.PHASECHK.TRANS64 P0, [R6+URZ], R5 ;  /* 0x00000005060085a7 */ /* 0x000e64000800007f */
[----:B-1----:R-:W-:Y:S05]  /*9ed0*/  @!P0 BRA `(.L_x_200) ;  /* 0xfffffffc00f08947 */ /* 0x002fea000383ffff */
[----:B------:R-:W-:Y:S05]  /*9ee0*/  BRA `(.L_x_227) ;  /* 0xfffffff4009c7947 */ /* 0x000fea000383ffff */
.L_x_201:
[----:B0-----:R0:W1:Y:S02]  /*9ef0*/  SYNCS.PHASECHK.TRANS64.TRYWAIT P0, [R9+URZ], R4 ;  /* 0x00000004090075a7 */ /* 0x001064000800017f */
[----:B-1----:R-:W-:Y:S05]  /*9f00*/  @!P0 NANOSLEEP.SYNCS 0x989680 ;  /* 0x009896800000895d */ /* 0x002fea0003900000 */
[----:B------:R-:W1:Y:S02]  /*9f10*/  @!P0 SYNCS.PHASECHK.TRANS64 P0, [R9+URZ], R4 ;  /* 0x00000004090085a7 */ /* 0x000e64000800007f */
[----:B-1----:R-:W-:Y:S05]  /*9f20*/  @!P0 BRA `(.L_x_201) ;  /* 0xfffffffc00f08947 */ /* 0x002fea000383ffff */
[----:B------:R-:W-:Y:S05]  /*9f30*/  BRA `(.L_x_228) ;  /* 0xfffffff400ac7947 */ /* 0x000fea000383ffff */
.L_x_202:
[----:B0-----:R0:W1:Y:S02]  /*9f40*/  SYNCS.PHASECHK.TRANS64.TRYWAIT P0, [R6+URZ], R5 ;  /* 0x00000005060075a7 */ /* 0x001064000800017f */
[----:B-1----:R-:W-:Y:S05]  /*9f50*/  @!P0 NANOSLEEP.SYNCS 0x989680 ;  /* 0x009896800000895d */ /* 0x002fea0003900000 */
[----:B------:R-:W1:Y:S02]  /*9f60*/  @!P0 SYNCS.PHASECHK.TRANS64 P0, [R6+URZ], R5 ;  /* 0x00000005060085a7 */ /* 0x000e64000800007f */
[----:B-1----:R-:W-:Y:S05]  /*9f70*/  @!P0 BRA `(.L_x_202) ;  /* 0xfffffffc00f08947 */ /* 0x002fea000383ffff */
[----:B------:R-:W-:Y:S05]  /*9f80*/  BRA `(.L_x_229) ;  /* 0xfffffff400bc7947 */ /* 0x000fea000383ffff */
.L_x_203:
[----:B0-----:R0:W1:Y:S02]  /*9f90*/  SYNCS.PHASECHK.TRANS64.TRYWAIT P0, [R9+URZ], R4 ;  /* 0x00000004090075a7 */ /* 0x001064000800017f */
[----:B-1----:R-:W-:Y:S05]  /*9fa0*/  @!P0 NANOSLEEP.SYNCS 0x989680 ;  /* 0x009896800000895d */ /* 0x002fea0003900000 */
[----:B------:R-:W1:Y:S02]  /*9fb0*/  @!P0 SYNCS.PHASECHK.TRANS64 P0, [R9+URZ], R4 ;  /* 0x00000004090085a7 */ /* 0x000e64000800007f */
[----:B-1----:R-:W-:Y:S05]  /*9fc0*/  @!P0 BRA `(.L_x_203) ;  /* 0xfffffffc00f08947 */ /* 0x002fea000383ffff */
[----:B------:R-:W-:Y:S05]  /*9fd0*/  BRA `(.L_x_230) ;  /* 0xfffffff400cc7947 */ /* 0x000fea000383ffff */
.L_x_204:
[----:B0-----:R0:W1:Y:S02]  /*9fe0*/  SYNCS.PHASECHK.TRANS64.TRYWAIT P0, [R6+URZ], R5 ;  /* 0x00000005060075a7 */ /* 0x001064000800017f */
[----:B-1----:R-:W-:Y:S05]  /*9ff0*/  @!P0 NANOSLEEP.SYNCS 0x989680 ;  /* 0x009896800000895d */ /* 0x002fea0003900000 */
[----:B------:R-:W1:Y:S02]  /*a000*/  @!P0 SYNCS.PHASECHK.TRANS64 P0, [R6+URZ], R5 ;  /* 0x00000005060085a7 */ /* 0x000e64000800007f */
[----:B-1----:R-:W-:Y:S05]  /*a010*/  @!P0 BRA `(.L_x_204) ;  /* 0xfffffffc00f08947 */ /* 0x002fea000383ffff */
[----:B------:R-:W-:Y:S05]  /*a020*/  BRA `(.L_x_231) ;  /* 0xfffffff400d47947 */ /* 0x000fea000383ffff */
.L_x_232:
[----:B------:R-:W-:-:S00]  /*a030*/  BRA `(.L_x_232) ;  /* 0xfffffffc00fc7947 */ /* 0x000fc0000383ffff */
[----:B------:R-:W-:-:S00]  /*a040*/  NOP ;  /* 0x0000000000007918 */ /* 0x000fc00000000000 */
        /* <DEDUP_REMOVED lines=11> */
.L_x_233:


//--------------------- .nv.shared._ZN7cutlass13device_kernelINS_4gemm6kernel13GemmUniversalIN4cute5tupleIJiiiiEEENS1_10collective13CollectiveMmaINS1_37MainloopSm90TmaGmmaWarpSpecializedFP8ILi18ENS5_IJNS4_1CILi1EEESB_SB_EEENS1_32KernelTmaWarpSpecializedPingpongEEENS5_IJNSA_ILi64EEENSA_ILi128EEESF_EEENS_12float_e4m3_tENS5_IJlSB_lEEESI_SJ_NS4_8TiledMMAINS4_8MMA_AtomIJNS4_4SM904GMMA31MMA_64x128x32_F32E4M3E4M3_SS_TNILNSN_7ScaleInE1ELSP_1EEEEEENS4_6LayoutISC_NS5_IJNSA_ILi0EEEST_ST_EEEEENS5_IJNS4_10UnderscoreESW_SW_EEEEENS4_13SM90_TMA_LOADENS4_14ComposedLayoutINS4_7SwizzleILi2ELi4ELi3EEENS4_18smem_ptr_flag_bitsILi8EEENSS_INS5_IJNSA_ILi8EEESF_EEENS5_IJSF_SB_EEEEEEEvNS4_8identityESZ_S19_vS1A_EENS_8epilogue10collective6detail29Sm90TmaWarpSpecializedAdapterINS1D_15DefaultEpilogueISI_SJ_SJ_NS1C_6thread17LinearCombinationISI_Li1EffLNS1H_9ScaleType4KindE0ELNS_15FloatRoundStyleE2ESI_EENS1_15EpilogueDefaultEEEEEvvEEEEvNT_6ParamsE --------------------------
	.section	.nv.shared._ZN7cutlass13device_kernelINS_4gemm6kernel13GemmUniversalIN4cute5tupleIJiiiiEEENS1_10collective13CollectiveMmaINS1_37MainloopSm90TmaGmmaWarpSpecializedFP8ILi18ENS5_IJNS4_1CILi1EEESB_SB_EEENS1_32KernelTmaWarpSpecializedPingpongEEENS5_IJNSA_ILi64EEENSA_ILi128EEESF_EEENS_12float_e4m3_tENS5_IJlSB_lEEESI_SJ_NS4_8TiledMMAINS4_8MMA_AtomIJNS4_4SM904GMMA31MMA_64x128x32_F32E4M3E4M3_SS_TNILNSN_7ScaleInE1ELSP_1EEEEEENS4_6LayoutISC_NS5_IJNSA_ILi0EEEST_ST_EEEEENS5_IJNS4_10UnderscoreESW_SW_EEEEENS4_13SM90_TMA_LOADENS4_14ComposedLayoutINS4_7SwizzleILi2ELi4ELi3EEENS4_18smem_ptr_flag_bitsILi8EEENSS_INS5_IJNSA_ILi8EEESF_EEENS5_IJSF_SB_EEEEEEEvNS4_8identityESZ_S19_vS1A_EENS_8epilogue10collective6detail29Sm90TmaWarpSpecializedAdapterINS1D_15DefaultEpilogueISI_SJ_SJ_NS1C_6thread17LinearCombinationISI_Li1EffLNS1H_9ScaleType4KindE0ELNS_15FloatRoundStyleE2ESI_EENS1_15EpilogueDefaultEEEEEvvEEEEvNT_6ParamsE,"aw",@nobits
	.sectionflags	@""
	.align	16
	.zero		1024


//--------------------- .nv.shared.reserved.0     --------------------------
	.section	.nv.shared.reserved.0,"aw",@nobits
	.weak		__nv_reservedSMEM_offset_0_alias
	.size		__nv_reservedSMEM_offset_0_alias, 0, 0
	.other		__nv_reservedSMEM_offset_0_alias,@"STO_CUDA_RESERVED_SHARED STV_DEFAULT"
__nv_reservedSMEM_offset_0_alias:
	.zero		0


//--------------------- .nv.global                --------------------------
	.section	.nv.global,"aw",@nobits
.nv.global:
	.type		_ZN40_INTERNAL_2fc4cb91_4_k_cu_ee077748_252154cute1_E,@object
	.size		_ZN40_INTERNAL_2fc4cb91_4_k_cu_ee077748_252154cute1_E,(_ZN40_INTERNAL_2fc4cb91_4_k_cu_ee077748_252154cuda3std3__45__cpo6cbeginE - _ZN40_INTERNAL_2fc4cb91_4_k_cu_ee077748_252154cute1_E)
_ZN40_INTERNAL_2fc4cb91_4_k_cu_ee077748_252154cute1_E:
	.zero		1
	.type		_ZN40_INTERNAL_2fc4cb91_4_k_cu_ee077748_252154cuda3std3__45__cpo6cbeginE,@object
	.size		_ZN40_INTERNAL_2fc4cb91_4_k_cu_ee077748_252154cuda3std3__45__cpo6cbeginE,(_ZN40_INTERNAL_2fc4cb91_4_k_cu_ee077748_252154cuda3std3__48in_placeE - _ZN40_INTERNAL_2fc4cb91_4_k_cu_ee077748_252154cuda3std3__45__cpo6cbeginE)
_ZN40_INTERNAL_2fc4cb91_4_k_cu_ee077748_252154cuda3std3__45__cpo6cbeginE:
	.zero		1
	.type		_ZN40_INTERNAL_2fc4cb91_4_k_cu_ee077748_252154cuda3std3__48in_placeE,@object
	.size		_ZN40_INTERNAL_2fc4cb91_4_k_cu_ee077748_252154cuda3std3__48in_placeE,(_ZN40_INTERNAL_2fc4cb91_4_k_cu_ee077748_252154cuda3std6ranges3__45__cpo9iter_moveE - _ZN40_INTERNAL_2fc4cb91_4_k_cu_ee077748_252154cuda3std3__48in_placeE)
_ZN40_INTERNAL_2fc4cb91_4_k_cu_ee077748_252154cuda3std3__48in_placeE:
	.zero		1
	.type		_ZN40_INTERNAL_2fc4cb91_4_k_cu_ee077748_252154cuda3std6ranges3__45__cpo9iter_moveE,@object
	.size		_ZN40_INTERNAL_2fc4cb91_4_k_cu_ee077748_252154cuda3std6ranges3__45__cpo9iter_moveE,(_ZN40_INTERNAL_2fc4cb91_4_k_cu_ee077748_252154cuda3std3__45__cpo5beginE - _ZN40_INTERNAL_2fc4cb91_4_k_cu_ee077748_252154cuda3std6ranges3__45__cpo9iter_moveE)
_ZN40_INTERNAL_2fc4cb91_4_k_cu_ee077748_252154cuda3std6ranges3__45__cpo9iter_moveE:
	.zero		1
	.type		_ZN40_INTERNAL_2fc4cb91_4_k_cu_ee077748_252154cuda3std3__45__cpo5beginE,@object
	.size		_ZN40_INTERNAL_2fc4cb91_4_k_cu_ee077748_252154cuda3std3__45__cpo5beginE,(_ZN40_INTERNAL_2fc4cb91_4_k_cu_ee077748_252154cuda3std3__442_GLOBAL__N__2fc4cb91_4_k_cu_ee077748_252156ignoreE - _ZN40_INTERNAL_2fc4cb91_4_k_cu_ee077748_252154cuda3std3__45__cpo5beginE)
_ZN40_INTERNAL_2fc4cb91_4_k_cu_ee077748_252154cuda3std3__45__cpo5beginE:
	.zero		1
	.type		_ZN40_INTERNAL_2fc4cb91_4_k_cu_ee077748_252154cuda3std3__442_GLOBAL__N__2fc4cb91_4_k_cu_ee077748_252156ignoreE,@object
	.size		_ZN40_INTERNAL_2fc4cb91_4_k_cu_ee077748_252154cuda3std3__442_GLOBAL__N__2fc4cb91_4_k_cu_ee077748_252156ignoreE,(_ZN40_INTERNAL_2fc4cb91_4_k_cu_ee077748_252154cute7productE - _ZN40_INTERNAL_2fc4cb91_4_k_cu_ee077748_252154cuda3std3__442_GLOBAL__N__2fc4cb91_4_k_cu_ee077748_252156ignoreE)
_ZN40_INTERNAL_2fc4cb91_4_k_cu_ee077748_252154cuda3std3__442_GLOBAL__N__2fc4cb91_4_k_cu_ee077748_252156ignoreE:
	.zero		1
	.type		_ZN40_INTERNAL_2fc4cb91_4_k_cu_ee077748_252154cute7productE,@object
	.size		_ZN40_INTERNAL_2fc4cb91_4_k_cu_ee077748_252154cute7productE,(_ZN40_INTERNAL_2fc4cb91_4_k_cu_ee077748_252154cuda3std3__45__cpo3endE - _ZN40_INTERNAL_2fc4cb91_4_k_cu_ee077748_252154cute7productE)
_ZN40_INTERNAL_2fc4cb91_4_k_cu_ee077748_252154cute7productE:
	.zero		1
	.type		_ZN40_INTERNAL_2fc4cb91_4_k_cu_ee077748_252154cuda3std3__45__cpo3endE,@object
	.size		_ZN40_INTERNAL_2fc4cb91_4_k_cu_ee077748_252154cuda3std3__45__cpo3endE,(_ZN40_INTERNAL_2fc4cb91_4_k_cu_ee077748_252154cuda3std3__419piecewise_constructE - _ZN40_INTERNAL_2fc4cb91_4_k_cu_ee077748_252154cuda3std3__45__cpo3endE)
_ZN40_INTERNAL_2fc4cb91_4_k_cu_ee077748_252154cuda3std3__45__cpo3endE:
	.zero		1
	.type		_ZN40_INTERNAL_2fc4cb91_4_k_cu_ee077748_252154cuda3std3__419piecewise_constructE,@object
	.size		_ZN40_INTERNAL_2fc4cb91_4_k_cu_ee077748_252154cuda3std3__419piecewise_constructE,(_ZN40_INTERNAL_2fc4cb91_4_k_cu_ee077748_252154cuda3std3__45__cpo4cendE - _ZN40_INTERNAL_2fc4cb91_4_k_cu_ee077748_252154cuda3std3__419piecewise_constructE)
_ZN40_INTERNAL_2fc4cb91_4_k_cu_ee077748_252154cuda3std3__419piecewise_constructE:
	.zero		1
	.type		_ZN40_INTERNAL_2fc4cb91_4_k_cu_ee077748_252154cuda3std3__45__cpo4cendE,@object
	.size		_ZN40_INTERNAL_2fc4cb91_4_k_cu_ee077748_252154cuda3std3__45__cpo4cendE,(_ZN40_INTERNAL_2fc4cb91_4_k_cu_ee077748_252154cuda3std6ranges3__45__cpo4swapE - _ZN40_INTERNAL_2fc4cb91_4_k_cu_ee077748_252154cuda3std3__45__cpo4cendE)
_ZN40_INTERNAL_2fc4cb91_4_k_cu_ee077748_252154cuda3std3__45__cpo4cendE:
	.zero		1
	.type		_ZN40_INTERNAL_2fc4cb91_4_k_cu_ee077748_252154cuda3std6ranges3__45__cpo4swapE,@object
	.size		_ZN40_INTERNAL_2fc4cb91_4_k_cu_ee077748_252154cuda3std6ranges3__45__cpo4swapE,(.L_7 - _ZN40_INTERNAL_2fc4cb91_4_k_cu_ee077748_252154cuda3std6ranges3__45__cpo4swapE)
_ZN40_INTERNAL_2fc4cb91_4_k_cu_ee077748_252154cuda3std6ranges3__45__cpo4swapE:
	.zero		1
.L_7:


//--------------------- .nv.constant0._ZN7cutlass13device_kernelINS_4gemm6kernel13GemmUniversalIN4cute5tupleIJiiiiEEENS1_10collective13CollectiveMmaINS1_37MainloopSm90TmaGmmaWarpSpecializedFP8ILi18ENS5_IJNS4_1CILi1EEESB_SB_EEENS1_32KernelTmaWarpSpecializedPingpongEEENS5_IJNSA_ILi64EEENSA_ILi128EEESF_EEENS_12float_e4m3_tENS5_IJlSB_lEEESI_SJ_NS4_8TiledMMAINS4_8MMA_AtomIJNS4_4SM904GMMA31MMA_64x128x32_F32E4M3E4M3_SS_TNILNSN_7ScaleInE1ELSP_1EEEEEENS4_6LayoutISC_NS5_IJNSA_ILi0EEEST_ST_EEEEENS5_IJNS4_10UnderscoreESW_SW_EEEEENS4_13SM90_TMA_LOADENS4_14ComposedLayoutINS4_7SwizzleILi2ELi4ELi3EEENS4_18smem_ptr_flag_bitsILi8EEENSS_INS5_IJNSA_ILi8EEESF_EEENS5_IJSF_SB_EEEEEEEvNS4_8identityESZ_S19_vS1A_EENS_8epilogue10collective6detail29Sm90TmaWarpSpecializedAdapterINS1D_15DefaultEpilogueISI_SJ_SJ_NS1C_6thread17LinearCombinationISI_Li1EffLNS1H_9ScaleType4KindE0ELNS_15FloatRoundStyleE2ESI_EENS1_15EpilogueDefaultEEEEEvvEEEEvNT_6ParamsE --------------------------
	.section	.nv.constant0._ZN7cutlass13device_kernelINS_4gemm6kernel13GemmUniversalIN4cute5tupleIJiiiiEEENS1_10collective13CollectiveMmaINS1_37MainloopSm90TmaGmmaWarpSpecializedFP8ILi18ENS5_IJNS4_1CILi1EEESB_SB_EEENS1_32KernelTmaWarpSpecializedPingpongEEENS5_IJNSA_ILi64EEENSA_ILi128EEESF_EEENS_12float_e4m3_tENS5_IJlSB_lEEESI_SJ_NS4_8TiledMMAINS4_8MMA_AtomIJNS4_4SM904GMMA31MMA_64x128x32_F32E4M3E4M3_SS_TNILNSN_7ScaleInE1ELSP_1EEEEEENS4_6LayoutISC_NS5_IJNSA_ILi0EEEST_ST_EEEEENS5_IJNS4_10UnderscoreESW_SW_EEEEENS4_13SM90_TMA_LOADENS4_14ComposedLayoutINS4_7SwizzleILi2ELi4ELi3EEENS4_18smem_ptr_flag_bitsILi8EEENSS_INS5_IJNSA_ILi8EEESF_EEENS5_IJSF_SB_EEEEEEEvNS4_8identityESZ_S19_vS1A_EENS_8epilogue10collective6detail29Sm90TmaWarpSpecializedAdapterINS1D_15DefaultEpilogueISI_SJ_SJ_NS1C_6thread17LinearCombinationISI_Li1EffLNS1H_9ScaleType4KindE0ELNS_15FloatRoundStyleE2ESI_EENS1_15EpilogueDefaultEEEEEvvEEEEvNT_6ParamsE,"a",@progbits
	.sectionflags	@""
	.align	4
.nv.constant0._ZN7cutlass13device_kernelINS_4gemm6kernel13GemmUniversalIN4cute5tupleIJiiiiEEENS1_10collective13CollectiveMmaINS1_37MainloopSm90TmaGmmaWarpSpecializedFP8ILi18ENS5_IJNS4_1CILi1EEESB_SB_EEENS1_32KernelTmaWarpSpecializedPingpongEEENS5_IJNSA_ILi64EEENSA_ILi128EEESF_EEENS_12float_e4m3_tENS5_IJlSB_lEEESI_SJ_NS4_8TiledMMAINS4_8MMA_AtomIJNS4_4SM904GMMA31MMA_64x128x32_F32E4M3E4M3_SS_TNILNSN_7ScaleInE1ELSP_1EEEEEENS4_6LayoutISC_NS5_IJNSA_ILi0EEEST_ST_EEEEENS5_IJNS4_10UnderscoreESW_SW_EEEEENS4_13SM90_TMA_LOADENS4_14ComposedLayoutINS4_7SwizzleILi2ELi4ELi3EEENS4_18smem_ptr_flag_bitsILi8EEENSS_INS5_IJNSA_ILi8EEESF_EEENS5_IJSF_SB_EEEEEEEvNS4_8identityESZ_S19_vS1A_EENS_8epilogue10collective6detail29Sm90TmaWarpSpecializedAdapterINS1D_15DefaultEpilogueISI_SJ_SJ_NS1C_6thread17LinearCombinationISI_Li1EffLNS1H_9ScaleType4KindE0ELNS_15FloatRoundStyleE2ESI_EENS1_15EpilogueDefaultEEEEEvvEEEEvNT_6ParamsE:
	.zero		1664


//--------------------- SYMBOLS --------------------------

	.type		.nv.reservedSmem.offset0,@object
	.size		.nv.reservedSmem.offset0,0x4
